	.target	sm_100a

	.elftype	@"ET_EXEC"


//--------------------- .note.nv.tkinfo           --------------------------
	.section	.note.nv.tkinfo,"",@"SHT_NOTE"
	.sectionflags	@"SHF_NOTE_NV_TKINFO"
	.tkinfo
        /*0018*/ 	.word	0x00000002
        /*0030*/ 	.string	""
        /*0030*/ 	.string	"ptxas"
        /*0030*/ 	.string	"Cuda compilation tools, release 13.0, V13.0.88"
        /*0030*/ 	.string	"Build cuda_13.0.r13.0/compiler.36424714_0"
        /*0030*/ 	.string	"-arch sm_100a -m 64 "



//--------------------- .note.nv.cuinfo           --------------------------
	.section	.note.nv.cuinfo,"",@"SHT_NOTE"
	.sectionflags	@"SHF_NOTE_NV_CUINFO"
        /*0018*/ 	.short	0x0002
        /*001a*/ 	.short	0x0064
        /*001c*/ 	.short	0x0082
	.zero		2


//--------------------- .nv.info                  --------------------------
	.section	.nv.info,"",@"SHT_CUDA_INFO"
	.align	4


	//----- nvinfo : EIATTR_REGCOUNT
	.align		4
        /*0000*/ 	.byte	0x04, 0x2f
        /*0002*/ 	.short	(.L_19 - .L_18)
	.align		4
.L_18:
        /*0004*/ 	.word	index@(_ZN7cutlass13device_kernelINS_4gemm6kernel13GemmUniversalIN4cute5tupleIJiiiiEEENS1_10collective13CollectiveMmaINS1_35MainloopSm100TmaUmmaWarpSpecializedILi17ELi2ELi4ENS5_IJNS4_1CILi1EEESB_SB_EEEEENS5_IJNSA_ILi64EEENSA_ILi240EEENSA_ILi16EEEEEENS_6half_tENS5_IJlSB_lEEESI_SJ_NS4_8TiledMMAINS4_8MMA_AtomIJNS4_20SM100_MMA_F16BF16_SSISI_SI_fLi64ELi240ELNS4_4UMMA5MajorE0ELSO_0ELNSN_7ScaleInE0ELSP_0EEEEEENS4_6LayoutISC_NS5_IJNSA_ILi0EEEST_ST_EEEEENS5_IJNS4_10UnderscoreESW_SW_EEEEENS4_13SM90_TMA_LOADENS4_14ComposedLayoutINS4_7SwizzleILi1ELi4ELi3EEENS4_18smem_ptr_flag_bitsILi16EEENSS_INS5_IJNSA_ILi8EEESG_EEENS5_IJSG_SB_EEEEEEEvNS4_8identityESZ_S19_vS1A_EENS_8epilogue10collective18CollectiveEpilogueINS1C_23Sm100TmaWarpSpecializedILi2ELi1ELi120ELb1ELb0EEEJSH_NS5_IJNSS_ISE_SB_EENSS_ISF_SB_EEEEESI_SJ_SI_SJ_NS1C_6fusion15FusionCallbacksIS1G_NS1K_17LinearCombinationISI_fSI_fLNS_15FloatRoundStyleE2EEESH_S1J_JEEENS4_5SM1004TMEM4LOAD26SM100_TMEM_LOAD_16dp256b2xESZ_S19_NS4_17SM75_U32x4_LDSM_NENS4_14SM90_TMA_STOREES19_NS4_17SM90_U32x4_STSM_NENS4_39AutoVectorizingCopyWithAssumedAlignmentILi128EEEEEEvvEEEEvNT_6ParamsE)
        /*0008*/ 	.word	0x000000ff


	//----- nvinfo : EIATTR_FRAME_SIZE
	.align		4
.L_19:
        /*000c*/ 	.byte	0x04, 0x11
        /*000e*/ 	.short	(.L_21 - .L_20)
	.align		4
.L_20:
        /*0010*/ 	.word	index@($__internal_2_$__cuda_sm10x_tcgen05_guardrail_trap_unallocated_columns_being_dealloced)
        /*0014*/ 	.word	0x00000018


	//----- nvinfo : EIATTR_FRAME_SIZE
	.align		4
.L_21:
        /*0018*/ 	.byte	0x04, 0x11
        /*001a*/ 	.short	(.L_23 - .L_22)
	.align		4
.L_22:
        /*001c*/ 	.word	index@($__internal_1_$__cuda_sm10x_tcgen05_guardrail_trap_phase_invalid_during_alloc)
        /*0020*/ 	.word	0x00000018


	//----- nvinfo : EIATTR_FRAME_SIZE
	.align		4
.L_23:
        /*0024*/ 	.byte	0x04, 0x11
        /*0026*/ 	.short	(.L_25 - .L_24)
	.align		4
.L_24:
        /*0028*/ 	.word	index@($__internal_0_$__cuda_sm10x_tcgen05_guardrail_trap_col_being_dealloced_not_returned_by_alloc)
        /*002c*/ 	.word	0x00000018


	//----- nvinfo : EIATTR_FRAME_SIZE
	.align		4
.L_25:
        /*0030*/ 	.byte	0x04, 0x11
        /*0032*/ 	.short	(.L_27 - .L_26)
	.align		4
.L_26:
        /*0034*/ 	.word	index@(_ZN7cutlass13device_kernelINS_4gemm6kernel13GemmUniversalIN4cute5tupleIJiiiiEEENS1_10collective13CollectiveMmaINS1_35MainloopSm100TmaUmmaWarpSpecializedILi17ELi2ELi4ENS5_IJNS4_1CILi1EEESB_SB_EEEEENS5_IJNSA_ILi64EEENSA_ILi240EEENSA_ILi16EEEEEENS_6half_tENS5_IJlSB_lEEESI_SJ_NS4_8TiledMMAINS4_8MMA_AtomIJNS4_20SM100_MMA_F16BF16_SSISI_SI_fLi64ELi240ELNS4_4UMMA5MajorE0ELSO_0ELNSN_7ScaleInE0ELSP_0EEEEEENS4_6LayoutISC_NS5_IJNSA_ILi0EEEST_ST_EEEEENS5_IJNS4_10UnderscoreESW_SW_EEEEENS4_13SM90_TMA_LOADENS4_14ComposedLayoutINS4_7SwizzleILi1ELi4ELi3EEENS4_18smem_ptr_flag_bitsILi16EEENSS_INS5_IJNSA_ILi8EEESG_EEENS5_IJSG_SB_EEEEEEEvNS4_8identityESZ_S19_vS1A_EENS_8epilogue10collective18CollectiveEpilogueINS1C_23Sm100TmaWarpSpecializedILi2ELi1ELi120ELb1ELb0EEEJSH_NS5_IJNSS_ISE_SB_EENSS_ISF_SB_EEEEESI_SJ_SI_SJ_NS1C_6fusion15FusionCallbacksIS1G_NS1K_17LinearCombinationISI_fSI_fLNS_15FloatRoundStyleE2EEESH_S1J_JEEENS4_5SM1004TMEM4LOAD26SM100_TMEM_LOAD_16dp256b2xESZ_S19_NS4_17SM75_U32x4_LDSM_NENS4_14SM90_TMA_STOREES19_NS4_17SM90_U32x4_STSM_NENS4_39AutoVectorizingCopyWithAssumedAlignmentILi128EEEEEEvvEEEEvNT_6ParamsE)
        /*0038*/ 	.word	0x00000018


	//----- nvinfo : EIATTR_MIN_STACK_SIZE
	.align		4
.L_27:
        /*003c*/ 	.byte	0x04, 0x12
        /*003e*/ 	.short	(.L_29 - .L_28)
	.align		4
.L_28:
        /*0040*/ 	.word	index@(_ZN7cutlass13device_kernelINS_4gemm6kernel13GemmUniversalIN4cute5tupleIJiiiiEEENS1_10collective13CollectiveMmaINS1_35MainloopSm100TmaUmmaWarpSpecializedILi17ELi2ELi4ENS5_IJNS4_1CILi1EEESB_SB_EEEEENS5_IJNSA_ILi64EEENSA_ILi240EEENSA_ILi16EEEEEENS_6half_tENS5_IJlSB_lEEESI_SJ_NS4_8TiledMMAINS4_8MMA_AtomIJNS4_20SM100_MMA_F16BF16_SSISI_SI_fLi64ELi240ELNS4_4UMMA5MajorE0ELSO_0ELNSN_7ScaleInE0ELSP_0EEEEEENS4_6LayoutISC_NS5_IJNSA_ILi0EEEST_ST_EEEEENS5_IJNS4_10UnderscoreESW_SW_EEEEENS4_13SM90_TMA_LOADENS4_14ComposedLayoutINS4_7SwizzleILi1ELi4ELi3EEENS4_18smem_ptr_flag_bitsILi16EEENSS_INS5_IJNSA_ILi8EEESG_EEENS5_IJSG_SB_EEEEEEEvNS4_8identityESZ_S19_vS1A_EENS_8epilogue10collective18CollectiveEpilogueINS1C_23Sm100TmaWarpSpecializedILi2ELi1ELi120ELb1ELb0EEEJSH_NS5_IJNSS_ISE_SB_EENSS_ISF_SB_EEEEESI_SJ_SI_SJ_NS1C_6fusion15FusionCallbacksIS1G_NS1K_17LinearCombinationISI_fSI_fLNS_15FloatRoundStyleE2EEESH_S1J_JEEENS4_5SM1004TMEM4LOAD26SM100_TMEM_LOAD_16dp256b2xESZ_S19_NS4_17SM75_U32x4_LDSM_NENS4_14SM90_TMA_STOREES19_NS4_17SM90_U32x4_STSM_NENS4_39AutoVectorizingCopyWithAssumedAlignmentILi128EEEEEEvvEEEEvNT_6ParamsE)
        /*0044*/ 	.word	0x00000018
.L_29:


//--------------------- .nv.compat                --------------------------
	.section	.nv.compat,"",@"SHT_CUDA_COMPAT_INFO"
	.align	4
        /*0000*/ 	.byte	0x02, 0x09, 0x01, 0x00, 0x02, 0x02, 0x02, 0x00, 0x02, 0x05, 0x05, 0x00, 0x03, 0x07, 0x01, 0x01
        /*0010*/ 	.byte	0x02, 0x03, 0x01, 0x00, 0x02, 0x06, 0x01, 0x00, 0x04, 0x0b, 0x08, 0x00, 0x09, 0x00, 0x00, 0x00
        /*0020*/ 	.byte	0x00, 0x00, 0x00, 0x00


//--------------------- .nv.info._ZN7cutlass13device_kernelINS_4gemm6kernel13GemmUniversalIN4cute5tupleIJiiiiEEENS1_10collective13CollectiveMmaINS1_35MainloopSm100TmaUmmaWarpSpecializedILi17ELi2ELi4ENS5_IJNS4_1CILi1EEESB_SB_EEEEENS5_IJNSA_ILi64EEENSA_ILi240EEENSA_ILi16EEEEEENS_6half_tENS5_IJlSB_lEEESI_SJ_NS4_8TiledMMAINS4_8MMA_AtomIJNS4_20SM100_MMA_F16BF16_SSISI_SI_fLi64ELi240ELNS4_4UMMA5MajorE0ELSO_0ELNSN_7ScaleInE0ELSP_0EEEEEENS4_6LayoutISC_NS5_IJNSA_ILi0EEEST_ST_EEEEENS5_IJNS4_10UnderscoreESW_SW_EEEEENS4_13SM90_TMA_LOADENS4_14ComposedLayoutINS4_7SwizzleILi1ELi4ELi3EEENS4_18smem_ptr_flag_bitsILi16EEENSS_INS5_IJNSA_ILi8EEESG_EEENS5_IJSG_SB_EEEEEEEvNS4_8identityESZ_S19_vS1A_EENS_8epilogue10collective18CollectiveEpilogueINS1C_23Sm100TmaWarpSpecializedILi2ELi1ELi120ELb1ELb0EEEJSH_NS5_IJNSS_ISE_SB_EENSS_ISF_SB_EEEEESI_SJ_SI_SJ_NS1C_6fusion15FusionCallbacksIS1G_NS1K_17LinearCombinationISI_fSI_fLNS_15FloatRoundStyleE2EEESH_S1J_JEEENS4_5SM1004TMEM4LOAD26SM100_TMEM_LOAD_16dp256b2xESZ_S19_NS4_17SM75_U32x4_LDSM_NENS4_14SM90_TMA_STOREES19_NS4_17SM90_U32x4_STSM_NENS4_39AutoVectorizingCopyWithAssumedAlignmentILi128EEEEEEvvEEEEvNT_6ParamsE --------------------------
	.section	.nv.info._ZN7cutlass13device_kernelINS_4gemm6kernel13GemmUniversalIN4cute5tupleIJiiiiEEENS1_10collective13CollectiveMmaINS1_35MainloopSm100TmaUmmaWarpSpecializedILi17ELi2ELi4ENS5_IJNS4_1CILi1EEESB_SB_EEEEENS5_IJNSA_ILi64EEENSA_ILi240EEENSA_ILi16EEEEEENS_6half_tENS5_IJlSB_lEEESI_SJ_NS4_8TiledMMAINS4_8MMA_AtomIJNS4_20SM100_MMA_F16BF16_SSISI_SI_fLi64ELi240ELNS4_4UMMA5MajorE0ELSO_0ELNSN_7ScaleInE0ELSP_0EEEEEENS4_6LayoutISC_NS5_IJNSA_ILi0EEEST_ST_EEEEENS5_IJNS4_10UnderscoreESW_SW_EEEEENS4_13SM90_TMA_LOADENS4_14ComposedLayoutINS4_7SwizzleILi1ELi4ELi3EEENS4_18smem_ptr_flag_bitsILi16EEENSS_INS5_IJNSA_ILi8EEESG_EEENS5_IJSG_SB_EEEEEEEvNS4_8identityESZ_S19_vS1A_EENS_8epilogue10collective18CollectiveEpilogueINS1C_23Sm100TmaWarpSpecializedILi2ELi1ELi120ELb1ELb0EEEJSH_NS5_IJNSS_ISE_SB_EENSS_ISF_SB_EEEEESI_SJ_SI_SJ_NS1C_6fusion15FusionCallbacksIS1G_NS1K_17LinearCombinationISI_fSI_fLNS_15FloatRoundStyleE2EEESH_S1J_JEEENS4_5SM1004TMEM4LOAD26SM100_TMEM_LOAD_16dp256b2xESZ_S19_NS4_17SM75_U32x4_LDSM_NENS4_14SM90_TMA_STOREES19_NS4_17SM90_U32x4_STSM_NENS4_39AutoVectorizingCopyWithAssumedAlignmentILi128EEEEEEvvEEEEvNT_6ParamsE,"",@"SHT_CUDA_INFO"
	.sectionflags	@""
	.align	4


	//----- nvinfo : EIATTR_CUDA_API_VERSION
	.align		4
        /*0000*/ 	.byte	0x04, 0x37
        /*0002*/ 	.short	(.L_31 - .L_30)
.L_30:
        /*0004*/ 	.word	0x00000082


	//----- nvinfo : EIATTR_KPARAM_INFO
	.align		4
.L_31:
        /*0008*/ 	.byte	0x04, 0x17
        /*000a*/ 	.short	(.L_33 - .L_32)
.L_32:
        /*000c*/ 	.word	0x00000000
        /*0010*/ 	.short	0x0000
        /*0012*/ 	.short	0x0000
        /*0014*/ 	.byte	0x00, 0xf0, 0x01, 0x20


	//----- nvinfo : EIATTR_AT_ENTRY_FRAGMENTS
	.align		4
.L_33:
        /*0018*/ 	.byte	0x04, 0x4f
        /*001a*/ 	.short	(.L_35 - .L_34)


	//   ....[0]....
.L_34:
        /*001c*/ 	.word	0x00000006


	//----- nvinfo : EIATTR_RESERVED_SMEM_USED
	.align		4
.L_35:
        /*0020*/ 	.byte	0x01, 0x41
	.zero		2


	//----- nvinfo : EIATTR_SPARSE_MMA_MASK
	.align		4
        /*0024*/ 	.byte	0x03, 0x50
        /*0026*/ 	.short	0x0000


	//----- nvinfo : EIATTR_TCGEN05_1CTA_USED
	.align		4
        /*0028*/ 	.byte	0x01, 0x51
	.zero		2


	//----- nvinfo : EIATTR_MAXREG_COUNT
	.align		4
        /*002c*/ 	.byte	0x03, 0x1b
        /*002e*/ 	.short	0x00ff


	//----- nvinfo : EIATTR_NUM_BARRIERS
	.align		4
        /*0030*/ 	.byte	0x02, 0x4c
        /*0032*/ 	.byte	0x07
	.zero		1


	//----- nvinfo : EIATTR_EXTERNS
	.align		4
        /*0034*/ 	.byte	0x04, 0x0f
        /*0036*/ 	.short	(.L_37 - .L_36)


	//   ....[0]....
	.align		4
.L_36:
        /*0038*/ 	.word	index@(__assertfail)


	//----- nvinfo : EIATTR_ANNOTATIONS
	.align		4
.L_37:
        /*003c*/ 	.byte	0x04, 0x55
        /*003e*/ 	.short	(.L_39 - .L_38)


	//   ....[0]....
.L_38:
        /*0040*/ 	.word	0x00000001
        /*0044*/ 	.byte	0x60, 0x04, 0x00, 0x00, 0x01, 0x00, 0x00, 0x00, 0x60, 0x55, 0x00, 0x00, 0x01, 0x00, 0x00, 0x00
        /*0054*/ 	.byte	0x60, 0x56, 0x00, 0x00, 0x01, 0x00, 0x00, 0x00, 0xe0, 0x5d, 0x00, 0x00, 0x01, 0x00, 0x00, 0x00
        /*0064*/ 	.byte	0x00, 0x60, 0x00, 0x00, 0x01, 0x00, 0x00, 0x00, 0x50, 0x64, 0x00, 0x00, 0x01, 0x00, 0x00, 0x00
        /*0074*/ 	.byte	0x50, 0x81, 0x00, 0x00, 0x01, 0x00, 0x00, 0x00, 0x20, 0x86, 0x00, 0x00, 0x01, 0x00, 0x00, 0x00
        /*0084*/ 	.byte	0x50, 0xa4, 0x00, 0x00, 0x01, 0x00, 0x00, 0x00, 0xc0, 0xa4, 0x00, 0x00, 0x01, 0x00, 0x00, 0x00
        /*0094*/ 	.byte	0xe0, 0xa4, 0x00, 0x00, 0x01, 0x00, 0x00, 0x00, 0xf0, 0xa4, 0x00, 0x00, 0x01, 0x00, 0x00, 0x00
        /*00a4*/ 	.byte	0xc0, 0xa5, 0x00, 0x00, 0x01, 0x00, 0x00, 0x00, 0xe0, 0xa5, 0x00, 0x00, 0x01, 0x00, 0x00, 0x00
        /*00b4*/ 	.byte	0x90, 0xa7, 0x00, 0x00


	//----- nvinfo : EIATTR_MERCURY_ISA_VERSION
	.align		4
.L_39:
        /*00b8*/ 	.byte	0x03, 0x5f
        /*00ba*/ 	.short	0x0101


	//----- nvinfo : EIATTR_INT_WARP_WIDE_INSTR_OFFSETS
	.align		4
        /*00bc*/ 	.byte	0x04, 0x31
        /*00be*/ 	.short	(.L_41 - .L_40)


	//   ....[0]....
.L_40:
        /*00c0*/ 	.word	0x000041e0


	//   ....[1]....
        /*00c4*/ 	.word	0x00004210


	//   ....[2]....
        /*00c8*/ 	.word	0x00004260


	//   ....[3]....
        /*00cc*/ 	.word	0x00004e30


	//   ....[4]....
        /*00d0*/ 	.word	0x00004eb0


	//   ....[5]....
        /*00d4*/ 	.word	0x00004f10


	//   ....[6]....
        /*00d8*/ 	.word	0x00004f70


	//   ....[7]....
        /*00dc*/ 	.word	0x00004fd0


	//   ....[8]....
        /*00e0*/ 	.word	0x00004ff0


	//   ....[9]....
        /*00e4*/ 	.word	0x00005070


	//   ....[10]....
        /*00e8*/ 	.word	0x000050b0


	//   ....[11]....
        /*00ec*/ 	.word	0x000050d0


	//   ....[12]....
        /*00f0*/ 	.word	0x00005130


	//   ....[13]....
        /*00f4*/ 	.word	0x00005170


	//   ....[14]....
        /*00f8*/ 	.word	0x00005190


	//   ....[15]....
        /*00fc*/ 	.word	0x000051f0


	//   ....[16]....
        /*0100*/ 	.word	0x00005230


	//   ....[17]....
        /*0104*/ 	.word	0x000052a0


	//   ....[18]....
        /*0108*/ 	.word	0x000052f0


	//----- nvinfo : EIATTR_COOP_GROUP_MASK_REGIDS
	.align		4
.L_41:
        /*010c*/ 	.byte	0x04, 0x29
        /*010e*/ 	.short	(.L_43 - .L_42)


	//   ....[0]....
.L_42:
        /*0110*/ 	.word	0xffffffff


	//   ....[1]....
        /*0114*/ 	.word	0xffffffff


	//   ....[2]....
        /*0118*/ 	.word	0xffffffff


	//   ....[3]....
        /*011c*/ 	.word	0xffffffff


	//   ....[4]....
        /*0120*/ 	.word	0xffffffff


	//   ....[5]....
        /*0124*/ 	.word	0xffffffff


	//   ....[6]....
        /*0128*/ 	.word	0xffffffff


	//   ....[7]....
        /*012c*/ 	.word	0xffffffff


	//   ....[8]....
        /*0130*/ 	.word	0xffffffff


	//   ....[9]....
        /*0134*/ 	.word	0xffffffff


	//   ....[10]....
        /*0138*/ 	.word	0xffffffff


	//   ....[11]....
        /*013c*/ 	.word	0xffffffff


	//   ....[12]....
        /*0140*/ 	.word	0xffffffff


	//----- nvinfo : EIATTR_COOP_GROUP_INSTR_OFFSETS
	.align		4
.L_43:
        /*0144*/ 	.byte	0x04, 0x28
        /*0146*/ 	.short	(.L_45 - .L_44)


	//   ....[0]....
.L_44:
        /*0148*/ 	.word	0x000000a0


	//   ....[1]....
        /*014c*/ 	.word	0x00000500


	//   ....[2]....
        /*0150*/ 	.word	0x00000840


	//   ....[3]....
        /*0154*/ 	.word	0x000009a0


	//   ....[4]....
        /*0158*/ 	.word	0x00000aa0


	//   ....[5]....
        /*015c*/ 	.word	0x00000c10


	//   ....[6]....
        /*0160*/ 	.word	0x00000db0


	//   ....[7]....
        /*0164*/ 	.word	0x00001f30


	//   ....[8]....
        /*0168*/ 	.word	0x00003550


	//   ....[9]....
        /*016c*/ 	.word	0x00003760


	//   ....[10]....
        /*0170*/ 	.word	0x00003790


	//   ....[11]....
        /*0174*/ 	.word	0x000040d0


	//   ....[12]....
        /*0178*/ 	.word	0x00004300


	//----- nvinfo : EIATTR_VRC_CTA_INIT_COUNT
	.align		4
.L_45:
        /*017c*/ 	.byte	0x02, 0x4a
        /*017e*/ 	.byte	0x80
	.zero		1


	//----- nvinfo : EIATTR_SYSCALL_OFFSETS
	.align		4
        /*0180*/ 	.byte	0x04, 0x46
        /*0182*/ 	.short	(.L_47 - .L_46)


	//   ....[0]....
.L_46:
        /*0184*/ 	.word	0x00005ef0


	//   ....[1]....
        /*0188*/ 	.word	0x00005fe0


	//   ....[2]....
        /*018c*/ 	.word	0x00006cf0


	//   ....[3]....
        /*0190*/ 	.word	0x00006e60


	//   ....[4]....
        /*0194*/ 	.word	0x00006fd0


	//   ....[5]....
        /*0198*/ 	.word	0x00007140


	//   ....[6]....
        /*019c*/ 	.word	0x000072b0


	//   ....[7]....
        /*01a0*/ 	.word	0x00007420


	//   ....[8]....
        /*01a4*/ 	.word	0x00007590


	//   ....[9]....
        /*01a8*/ 	.word	0x00007700


	//   ....[10]....
        /*01ac*/ 	.word	0x00007870


	//   ....[11]....
        /*01b0*/ 	.word	0x000079e0


	//   ....[12]....
        /*01b4*/ 	.word	0x00007b50


	//   ....[13]....
        /*01b8*/ 	.word	0x00007cc0


	//   ....[14]....
        /*01bc*/ 	.word	0x00007e30


	//   ....[15]....
        /*01c0*/ 	.word	0x00007fa0


	//   ....[16]....
        /*01c4*/ 	.word	0x00008110


	//----- nvinfo : EIATTR_MBARRIER_INSTR_OFFSETS
	.align		4
.L_47:
        /*01c8*/ 	.byte	0x04, 0x39
        /*01ca*/ 	.short	(.L_49 - .L_48)


	//   ....[0]....
.L_48:
        /*01cc*/ 	.word	0x00000600
        /*01d0*/ 	.word	0x000000ff
        /*01d4*/ 	.word	0x00000000
        /*01d8*/ 	.short	0x0100
        /*01da*/ 	.byte	0x05
	.zero		1


	//   ....[1]....
        /*01dc*/ 	.word	0x00000610
        /*01e0*/ 	.word	0x000000ff
        /*01e4*/ 	.word	0x00000088
        /*01e8*/ 	.short	0x0100
        /*01ea*/ 	.byte	0x05
	.zero		1


	//   ....[2]....
        /*01ec*/ 	.word	0x00000620
        /*01f0*/ 	.word	0x000000ff
        /*01f4*/ 	.word	0x00000008
        /*01f8*/ 	.short	0x0100
        /*01fa*/ 	.byte	0x05
	.zero		1


	//   ....[3]....
        /*01fc*/ 	.word	0x00000630
        /*0200*/ 	.word	0x000000ff
        /*0204*/ 	.word	0x00000090
        /*0208*/ 	.short	0x0100
        /*020a*/ 	.byte	0x05
	.zero		1


	//   ....[4]....
        /*020c*/ 	.word	0x00000640
        /*0210*/ 	.word	0x000000ff
        /*0214*/ 	.word	0x00000010
        /*0218*/ 	.short	0x0100
        /*021a*/ 	.byte	0x05
	.zero		1


	//   ....[5]....
        /*021c*/ 	.word	0x00000650
        /*0220*/ 	.word	0x000000ff
        /*0224*/ 	.word	0x00000098
        /*0228*/ 	.short	0x0100
        /*022a*/ 	.byte	0x05
	.zero		1


	//   ....[6]....
        /*022c*/ 	.word	0x00000660
        /*0230*/ 	.word	0x000000ff
        /*0234*/ 	.word	0x00000018
        /*0238*/ 	.short	0x0100
        /*023a*/ 	.byte	0x05
	.zero		1


	//   ....[7]....
        /*023c*/ 	.word	0x00000670
        /*0240*/ 	.word	0x000000ff
        /*0244*/ 	.word	0x000000a0
        /*0248*/ 	.short	0x0100
        /*024a*/ 	.byte	0x05
	.zero		1


	//   ....[8]....
        /*024c*/ 	.word	0x00000680
        /*0250*/ 	.word	0x000000ff
        /*0254*/ 	.word	0x00000020
        /*0258*/ 	.short	0x0100
        /*025a*/ 	.byte	0x05
	.zero		1


	//   ....[9]....
        /*025c*/ 	.word	0x00000690
        /*0260*/ 	.word	0x000000ff
        /*0264*/ 	.word	0x000000a8
        /*0268*/ 	.short	0x0100
        /*026a*/ 	.byte	0x05
	.zero		1


	//   ....[10]....
        /*026c*/ 	.word	0x000006a0
        /*0270*/ 	.word	0x000000ff
        /*0274*/ 	.word	0x00000028
        /*0278*/ 	.short	0x0100
        /*027a*/ 	.byte	0x05
	.zero		1


	//   ....[11]....
        /*027c*/ 	.word	0x000006b0
        /*0280*/ 	.word	0x000000ff
        /*0284*/ 	.word	0x000000b0
        /*0288*/ 	.short	0x0100
        /*028a*/ 	.byte	0x05
	.zero		1


	//   ....[12]....
        /*028c*/ 	.word	0x000006c0
        /*0290*/ 	.word	0x000000ff
        /*0294*/ 	.word	0x00000030
        /*0298*/ 	.short	0x0100
        /*029a*/ 	.byte	0x05
	.zero		1


	//   ....[13]....
        /*029c*/ 	.word	0x000006d0
        /*02a0*/ 	.word	0x000000ff
        /*02a4*/ 	.word	0x000000b8
        /*02a8*/ 	.short	0x0100
        /*02aa*/ 	.byte	0x05
	.zero		1


	//   ....[14]....
        /*02ac*/ 	.word	0x000006e0
        /*02b0*/ 	.word	0x000000ff
        /*02b4*/ 	.word	0x00000038
        /*02b8*/ 	.short	0x0100
        /*02ba*/ 	.byte	0x05
	.zero		1


	//   ....[15]....
        /*02bc*/ 	.word	0x000006f0
        /*02c0*/ 	.word	0x000000ff
        /*02c4*/ 	.word	0x000000c0
        /*02c8*/ 	.short	0x0100
        /*02ca*/ 	.byte	0x05
	.zero		1


	//   ....[16]....
        /*02cc*/ 	.word	0x00000700
        /*02d0*/ 	.word	0x000000ff
        /*02d4*/ 	.word	0x00000040
        /*02d8*/ 	.short	0x0100
        /*02da*/ 	.byte	0x05
	.zero		1


	//   ....[17]....
        /*02dc*/ 	.word	0x00000710
        /*02e0*/ 	.word	0x000000ff
        /*02e4*/ 	.word	0x000000c8
        /*02e8*/ 	.short	0x0100
        /*02ea*/ 	.byte	0x05
	.zero		1


	//   ....[18]....
        /*02ec*/ 	.word	0x00000720
        /*02f0*/ 	.word	0x000000ff
        /*02f4*/ 	.word	0x00000048
        /*02f8*/ 	.short	0x0100
        /*02fa*/ 	.byte	0x05
	.zero		1


	//   ....[19]....
        /*02fc*/ 	.word	0x00000730
        /*0300*/ 	.word	0x000000ff
        /*0304*/ 	.word	0x000000d0
        /*0308*/ 	.short	0x0100
        /*030a*/ 	.byte	0x05
	.zero		1


	//   ....[20]....
        /*030c*/ 	.word	0x00000740
        /*0310*/ 	.word	0x000000ff
        /*0314*/ 	.word	0x00000050
        /*0318*/ 	.short	0x0100
        /*031a*/ 	.byte	0x05
	.zero		1


	//   ....[21]....
        /*031c*/ 	.word	0x00000750
        /*0320*/ 	.word	0x000000ff
        /*0324*/ 	.word	0x000000d8
        /*0328*/ 	.short	0x0100
        /*032a*/ 	.byte	0x05
	.zero		1


	//   ....[22]....
        /*032c*/ 	.word	0x00000760
        /*0330*/ 	.word	0x000000ff
        /*0334*/ 	.word	0x00000058
        /*0338*/ 	.short	0x0100
        /*033a*/ 	.byte	0x05
	.zero		1


	//   ....[23]....
        /*033c*/ 	.word	0x00000770
        /*0340*/ 	.word	0x000000ff
        /*0344*/ 	.word	0x000000e0
        /*0348*/ 	.short	0x0100
        /*034a*/ 	.byte	0x05
	.zero		1


	//   ....[24]....
        /*034c*/ 	.word	0x00000780
        /*0350*/ 	.word	0x000000ff
        /*0354*/ 	.word	0x00000060
        /*0358*/ 	.short	0x0100
        /*035a*/ 	.byte	0x05
	.zero		1


	//   ....[25]....
        /*035c*/ 	.word	0x00000790
        /*0360*/ 	.word	0x000000ff
        /*0364*/ 	.word	0x000000e8
        /*0368*/ 	.short	0x0100
        /*036a*/ 	.byte	0x05
	.zero		1


	//   ....[26]....
        /*036c*/ 	.word	0x000007a0
        /*0370*/ 	.word	0x000000ff
        /*0374*/ 	.word	0x00000068
        /*0378*/ 	.short	0x0100
        /*037a*/ 	.byte	0x05
	.zero		1


	//   ....[27]....
        /*037c*/ 	.word	0x000007b0
        /*0380*/ 	.word	0x000000ff
        /*0384*/ 	.word	0x000000f0
        /*0388*/ 	.short	0x0100
        /*038a*/ 	.byte	0x05
	.zero		1


	//   ....[28]....
        /*038c*/ 	.word	0x000007c0
        /*0390*/ 	.word	0x000000ff
        /*0394*/ 	.word	0x00000070
        /*0398*/ 	.short	0x0100
        /*039a*/ 	.byte	0x05
	.zero		1


	//   ....[29]....
        /*039c*/ 	.word	0x000007d0
        /*03a0*/ 	.word	0x000000ff
        /*03a4*/ 	.word	0x000000f8
        /*03a8*/ 	.short	0x0100
        /*03aa*/ 	.byte	0x05
	.zero		1


	//   ....[30]....
        /*03ac*/ 	.word	0x000007e0
        /*03b0*/ 	.word	0x000000ff
        /*03b4*/ 	.word	0x00000078
        /*03b8*/ 	.short	0x0100
        /*03ba*/ 	.byte	0x05
	.zero		1


	//   ....[31]....
        /*03bc*/ 	.word	0x000007f0
        /*03c0*/ 	.word	0x000000ff
        /*03c4*/ 	.word	0x00000100
        /*03c8*/ 	.short	0x0100
        /*03ca*/ 	.byte	0x05
	.zero		1


	//   ....[32]....
        /*03cc*/ 	.word	0x00000800
        /*03d0*/ 	.word	0x000000ff
        /*03d4*/ 	.word	0x00000080
        /*03d8*/ 	.short	0x0100
        /*03da*/ 	.byte	0x05
	.zero		1


	//   ....[33]....
        /*03dc*/ 	.word	0x00000810
        /*03e0*/ 	.word	0x000000ff
        /*03e4*/ 	.word	0x00000108
        /*03e8*/ 	.short	0x0100
        /*03ea*/ 	.byte	0x05
	.zero		1


	//   ....[34]....
        /*03ec*/ 	.word	0x00000950
        /*03f0*/ 	.word	0x000000ff
        /*03f4*/ 	.word	0x00000110
        /*03f8*/ 	.short	0x0100
        /*03fa*/ 	.byte	0x06
	.zero		1


	//   ....[35]....
        /*03fc*/ 	.word	0x00000960
        /*0400*/ 	.word	0x000000ff
        /*0404*/ 	.word	0x00000120
        /*0408*/ 	.short	0x0100
        /*040a*/ 	.byte	0x06
	.zero		1


	//   ....[36]....
        /*040c*/ 	.word	0x00000970
        /*0410*/ 	.word	0x000000ff
        /*0414*/ 	.word	0x00000118
        /*0418*/ 	.short	0x0100
        /*041a*/ 	.byte	0x06
	.zero		1


	//   ....[37]....
        /*041c*/ 	.word	0x00000980
        /*0420*/ 	.word	0x000000ff
        /*0424*/ 	.word	0x00000128
        /*0428*/ 	.short	0x0100
        /*042a*/ 	.byte	0x06
	.zero		1


	//   ....[38]....
        /*042c*/ 	.word	0x00000a70
        /*0430*/ 	.word	0x000000ff
        /*0434*/ 	.word	0x00000130
        /*0438*/ 	.short	0x0100
        /*043a*/ 	.byte	0x05
	.zero		1


	//   ....[39]....
        /*043c*/ 	.word	0x00000a80
        /*0440*/ 	.word	0x000000ff
        /*0444*/ 	.word	0x00000138
        /*0448*/ 	.short	0x0100
        /*044a*/ 	.byte	0x05
	.zero		1


	//   ....[40]....
        /*044c*/ 	.word	0x00000bc0
        /*0450*/ 	.word	0x000000ff
        /*0454*/ 	.word	0x00000140
        /*0458*/ 	.short	0x0100
        /*045a*/ 	.byte	0x05
	.zero		1


	//   ....[41]....
        /*045c*/ 	.word	0x00000bd0
        /*0460*/ 	.word	0x000000ff
        /*0464*/ 	.word	0x00000150
        /*0468*/ 	.short	0x0100
        /*046a*/ 	.byte	0x05
	.zero		1


	//   ....[42]....
        /*046c*/ 	.word	0x00000be0
        /*0470*/ 	.word	0x000000ff
        /*0474*/ 	.word	0x00000148
        /*0478*/ 	.short	0x0100
        /*047a*/ 	.byte	0x05
	.zero		1


	//   ....[43]....
        /*047c*/ 	.word	0x00000bf0
        /*0480*/ 	.word	0x000000ff
        /*0484*/ 	.word	0x00000158
        /*0488*/ 	.short	0x0100
        /*048a*/ 	.byte	0x05
	.zero		1


	//   ....[44]....
        /*048c*/ 	.word	0x00000d20
        /*0490*/ 	.word	0x000000ff
        /*0494*/ 	.word	0x00000160
        /*0498*/ 	.short	0x0100
        /*049a*/ 	.byte	0x06
	.zero		1


	//   ....[45]....
        /*049c*/ 	.word	0x00000d30
        /*04a0*/ 	.word	0x000000ff
        /*04a4*/ 	.word	0x00000180
        /*04a8*/ 	.short	0x0100
        /*04aa*/ 	.byte	0x06
	.zero		1


	//   ....[46]....
        /*04ac*/ 	.word	0x00000d40
        /*04b0*/ 	.word	0x000000ff
        /*04b4*/ 	.word	0x00000168
        /*04b8*/ 	.short	0x0100
        /*04ba*/ 	.byte	0x06
	.zero		1


	//   ....[47]....
        /*04bc*/ 	.word	0x00000d50
        /*04c0*/ 	.word	0x000000ff
        /*04c4*/ 	.word	0x00000188
        /*04c8*/ 	.short	0x0100
        /*04ca*/ 	.byte	0x06
	.zero		1


	//   ....[48]....
        /*04cc*/ 	.word	0x00000d60
        /*04d0*/ 	.word	0x000000ff
        /*04d4*/ 	.word	0x00000170
        /*04d8*/ 	.short	0x0100
        /*04da*/ 	.byte	0x06
	.zero		1


	//   ....[49]....
        /*04dc*/ 	.word	0x00000d70
        /*04e0*/ 	.word	0x000000ff
        /*04e4*/ 	.word	0x00000190
        /*04e8*/ 	.short	0x0100
        /*04ea*/ 	.byte	0x06
	.zero		1


	//   ....[50]....
        /*04ec*/ 	.word	0x00000d80
        /*04f0*/ 	.word	0x000000ff
        /*04f4*/ 	.word	0x00000178
        /*04f8*/ 	.short	0x0100
        /*04fa*/ 	.byte	0x06
	.zero		1


	//   ....[51]....
        /*04fc*/ 	.word	0x00000d90
        /*0500*/ 	.word	0x000000ff
        /*0504*/ 	.word	0x00000198
        /*0508*/ 	.short	0x0100
        /*050a*/ 	.byte	0x06
	.zero		1


	//   ....[52]....
        /*050c*/ 	.word	0x00000ea0
        /*0510*/ 	.word	0x000000ff
        /*0514*/ 	.word	0x000001a0
        /*0518*/ 	.short	0x0100
        /*051a*/ 	.byte	0x05
	.zero		1


	//   ....[53]....
        /*051c*/ 	.word	0x00000eb0
        /*0520*/ 	.word	0x000000ff
        /*0524*/ 	.word	0x000001b0
        /*0528*/ 	.short	0x0100
        /*052a*/ 	.byte	0x05
	.zero		1


	//   ....[54]....
        /*052c*/ 	.word	0x00000ec0
        /*0530*/ 	.word	0x000000ff
        /*0534*/ 	.word	0x000001a8
        /*0538*/ 	.short	0x0100
        /*053a*/ 	.byte	0x05
	.zero		1


	//   ....[55]....
        /*053c*/ 	.word	0x00000ed0
        /*0540*/ 	.word	0x000000ff
        /*0544*/ 	.word	0x000001b8
        /*0548*/ 	.short	0x0100
        /*054a*/ 	.byte	0x05
	.zero		1


	//   ....[56]....
        /*054c*/ 	.word	0x00001850
        /*0550*/ 	.word	0x00000002
        /*0554*/ 	.word	0x000001b0
        /*0558*/ 	.short	0x010a
        /*055a*/ 	.byte	0xff
	.zero		1


	//   ....[57]....
        /*055c*/ 	.word	0x00001870
        /*0560*/ 	.word	0x00000002
        /*0564*/ 	.word	0x000001a0
        /*0568*/ 	.short	0x0101
        /*056a*/ 	.byte	0xff
	.zero		1


	//   ....[58]....
        /*056c*/ 	.word	0x00001950
        /*0570*/ 	.word	0x000000ff
        /*0574*/ 	.word	0x00000088
        /*0578*/ 	.short	0x010a
        /*057a*/ 	.byte	0x05
	.zero		1


	//   ....[59]....
        /*057c*/ 	.word	0x000019d0
        /*0580*/ 	.word	0x000000ff
        /*0584*/ 	.word	0x00000088
        /*0588*/ 	.short	0x010a
        /*058a*/ 	.byte	0x21
	.zero		1


	//   ....[60]....
        /*058c*/ 	.word	0x00001b20
        /*0590*/ 	.word	0x000000ff
        /*0594*/ 	.word	0x00000088
        /*0598*/ 	.short	0x010a
        /*059a*/ 	.byte	0x08
	.zero		1


	//   ....[61]....
        /*059c*/ 	.word	0x00001c30
        /*05a0*/ 	.word	0x000000ff
        /*05a4*/ 	.word	0x00000138
        /*05a8*/ 	.short	0x0101
        /*05aa*/ 	.byte	0x04
	.zero		1


	//   ....[62]....
        /*05ac*/ 	.word	0x00001c50
        /*05b0*/ 	.word	0x000000ff
        /*05b4*/ 	.word	0x00000088
        /*05b8*/ 	.short	0x010a
        /*05ba*/ 	.byte	0x05
	.zero		1


	//   ....[63]....
        /*05bc*/ 	.word	0x00001cd0
        /*05c0*/ 	.word	0x000000ff
        /*05c4*/ 	.word	0x00000088
        /*05c8*/ 	.short	0x010a
        /*05ca*/ 	.byte	0x11
	.zero		1


	//   ....[64]....
        /*05cc*/ 	.word	0x00001e20
        /*05d0*/ 	.word	0x000000ff
        /*05d4*/ 	.word	0x00000088
        /*05d8*/ 	.short	0x010a
        /*05da*/ 	.byte	0x08
	.zero		1


	//   ....[65]....
        /*05dc*/ 	.word	0x00001f60
        /*05e0*/ 	.word	0x00000003
        /*05e4*/ 	.word	0x00000140
        /*05e8*/ 	.short	0x010a
        /*05ea*/ 	.byte	0xff
	.zero		1


	//   ....[66]....
        /*05ec*/ 	.word	0x000020b0
        /*05f0*/ 	.word	0x00000002
        /*05f4*/ 	.word	0x00000000
        /*05f8*/ 	.short	0x0101
        /*05fa*/ 	.byte	0xff
	.zero		1


	//   ....[67]....
        /*05fc*/ 	.word	0x00002650
        /*0600*/ 	.word	0x000000ff
        /*0604*/ 	.word	0x00000000
        /*0608*/ 	.short	0x010a
        /*060a*/ 	.byte	0x05
	.zero		1


	//   ....[68]....
        /*060c*/ 	.word	0x000026e0
        /*0610*/ 	.word	0x000000ff
        /*0614*/ 	.word	0x00000000
        /*0618*/ 	.short	0x010a
        /*061a*/ 	.byte	0x05
	.zero		1


	//   ....[69]....
        /*061c*/ 	.word	0x00002770
        /*0620*/ 	.word	0x000000ff
        /*0624*/ 	.word	0x00000000
        /*0628*/ 	.short	0x010a
        /*062a*/ 	.byte	0x05
	.zero		1


	//   ....[70]....
        /*062c*/ 	.word	0x00002800
        /*0630*/ 	.word	0x000000ff
        /*0634*/ 	.word	0x00000000
        /*0638*/ 	.short	0x010a
        /*063a*/ 	.byte	0x05
	.zero		1


	//   ....[71]....
        /*063c*/ 	.word	0x00002890
        /*0640*/ 	.word	0x000000ff
        /*0644*/ 	.word	0x00000000
        /*0648*/ 	.short	0x010a
        /*064a*/ 	.byte	0x05
	.zero		1


	//   ....[72]....
        /*064c*/ 	.word	0x00002920
        /*0650*/ 	.word	0x000000ff
        /*0654*/ 	.word	0x00000000
        /*0658*/ 	.short	0x010a
        /*065a*/ 	.byte	0x05
	.zero		1


	//   ....[73]....
        /*065c*/ 	.word	0x000029b0
        /*0660*/ 	.word	0x000000ff
        /*0664*/ 	.word	0x00000000
        /*0668*/ 	.short	0x010a
        /*066a*/ 	.byte	0x05
	.zero		1


	//   ....[74]....
        /*066c*/ 	.word	0x00002a40
        /*0670*/ 	.word	0x000000ff
        /*0674*/ 	.word	0x00000000
        /*0678*/ 	.short	0x010a
        /*067a*/ 	.byte	0x05
	.zero		1


	//   ....[75]....
        /*067c*/ 	.word	0x00002ad0
        /*0680*/ 	.word	0x000000ff
        /*0684*/ 	.word	0x00000000
        /*0688*/ 	.short	0x010a
        /*068a*/ 	.byte	0x05
	.zero		1


	//   ....[76]....
        /*068c*/ 	.word	0x00002b60
        /*0690*/ 	.word	0x000000ff
        /*0694*/ 	.word	0x00000000
        /*0698*/ 	.short	0x010a
        /*069a*/ 	.byte	0x05
	.zero		1


	//   ....[77]....
        /*069c*/ 	.word	0x00002bf0
        /*06a0*/ 	.word	0x000000ff
        /*06a4*/ 	.word	0x00000000
        /*06a8*/ 	.short	0x010a
        /*06aa*/ 	.byte	0x05
	.zero		1


	//   ....[78]....
        /*06ac*/ 	.word	0x00002c80
        /*06b0*/ 	.word	0x000000ff
        /*06b4*/ 	.word	0x00000000
        /*06b8*/ 	.short	0x010a
        /*06ba*/ 	.byte	0x05
	.zero		1


	//   ....[79]....
        /*06bc*/ 	.word	0x00002d10
        /*06c0*/ 	.word	0x000000ff
        /*06c4*/ 	.word	0x00000000
        /*06c8*/ 	.short	0x010a
        /*06ca*/ 	.byte	0x05
	.zero		1


	//   ....[80]....
        /*06cc*/ 	.word	0x00002da0
        /*06d0*/ 	.word	0x000000ff
        /*06d4*/ 	.word	0x00000000
        /*06d8*/ 	.short	0x010a
        /*06da*/ 	.byte	0x05
	.zero		1


	//   ....[81]....
        /*06dc*/ 	.word	0x00002e30
        /*06e0*/ 	.word	0x000000ff
        /*06e4*/ 	.word	0x00000000
        /*06e8*/ 	.short	0x010a
        /*06ea*/ 	.byte	0x05
	.zero		1


	//   ....[82]....
        /*06ec*/ 	.word	0x00002ec0
        /*06f0*/ 	.word	0x000000ff
        /*06f4*/ 	.word	0x00000000
        /*06f8*/ 	.short	0x010a
        /*06fa*/ 	.byte	0x05
	.zero		1


	//   ....[83]....
        /*06fc*/ 	.word	0x00002f60
        /*0700*/ 	.word	0x00000000
        /*0704*/ 	.word	0x00000000
        /*0708*/ 	.short	0x010a
        /*070a*/ 	.byte	0xff
	.zero		1


	//   ....[84]....
        /*070c*/ 	.word	0x000030a0
        /*0710*/ 	.word	0x00000000
        /*0714*/ 	.word	0x000001a0
        /*0718*/ 	.short	0x010a
        /*071a*/ 	.byte	0xff
	.zero		1


	//   ....[85]....
        /*071c*/ 	.word	0x00003110
        /*0720*/ 	.word	0x00000000
        /*0724*/ 	.word	0x00000000
        /*0728*/ 	.short	0x0101
        /*072a*/ 	.byte	0xff
	.zero		1


	//   ....[86]....
        /*072c*/ 	.word	0x00003120
        /*0730*/ 	.word	0x000000ff
        /*0734*/ 	.word	0x00000150
        /*0738*/ 	.short	0x010a
        /*073a*/ 	.byte	0x05
	.zero		1


	//   ....[87]....
        /*073c*/ 	.word	0x00003240
        /*0740*/ 	.word	0x00000000
        /*0744*/ 	.word	0x00000140
        /*0748*/ 	.short	0x010a
        /*074a*/ 	.byte	0xff
	.zero		1


	//   ....[88]....
        /*074c*/ 	.word	0x00003330
        /*0750*/ 	.word	0x00000000
        /*0754*/ 	.word	0x00000000
        /*0758*/ 	.short	0x0101
        /*075a*/ 	.byte	0xff
	.zero		1


	//   ....[89]....
        /*075c*/ 	.word	0x000033e0
        /*0760*/ 	.word	0x000000ff
        /*0764*/ 	.word	0x00000150
        /*0768*/ 	.short	0x0106
        /*076a*/ 	.byte	0x05
	.zero		1


	//   ....[90]....
        /*076c*/ 	.word	0x00003400
        /*0770*/ 	.word	0x000000ff
        /*0774*/ 	.word	0x00000150
        /*0778*/ 	.short	0x010a
        /*077a*/ 	.byte	0x05
	.zero		1


	//   ....[91]....
        /*077c*/ 	.word	0x00003490
        /*0780*/ 	.word	0x000000ff
        /*0784*/ 	.word	0x00000150
        /*0788*/ 	.short	0x0106
        /*078a*/ 	.byte	0x04
	.zero		1


	//   ....[92]....
        /*078c*/ 	.word	0x000034d0
        /*0790*/ 	.word	0x00000000
        /*0794*/ 	.word	0x00000150
        /*0798*/ 	.short	0x010a
        /*079a*/ 	.byte	0xff
	.zero		1


	//   ....[93]....
        /*079c*/ 	.word	0x000039c0
        /*07a0*/ 	.word	0x00000003
        /*07a4*/ 	.word	0x00000140
        /*07a8*/ 	.short	0x010a
        /*07aa*/ 	.byte	0xff
	.zero		1


	//   ....[94]....
        /*07ac*/ 	.word	0x00003ac0
        /*07b0*/ 	.word	0x00000005
        /*07b4*/ 	.word	0x00000000
        /*07b8*/ 	.short	0x0101
        /*07ba*/ 	.byte	0xff
	.zero		1


	//   ....[95]....
        /*07bc*/ 	.word	0x00003ad0
        /*07c0*/ 	.word	0x000000ff
        /*07c4*/ 	.word	0x00000000
        /*07c8*/ 	.short	0x010a
        /*07ca*/ 	.byte	0x05
	.zero		1


	//   ....[96]....
        /*07cc*/ 	.word	0x00003ae0
        /*07d0*/ 	.word	0x000000ff
        /*07d4*/ 	.word	0x00000180
        /*07d8*/ 	.short	0x010a
        /*07da*/ 	.byte	0x0e
	.zero		1


	//   ....[97]....
        /*07dc*/ 	.word	0x00003c10
        /*07e0*/ 	.word	0x000000ff
        /*07e4*/ 	.word	0x00000000
        /*07e8*/ 	.short	0x010a
        /*07ea*/ 	.byte	0x07
	.zero		1


	//   ....[98]....
        /*07ec*/ 	.word	0x00003d20
        /*07f0*/ 	.word	0x000000ff
        /*07f4*/ 	.word	0x00000000
        /*07f8*/ 	.short	0x010a
        /*07fa*/ 	.byte	0x13
	.zero		1


	//   ....[99]....
        /*07fc*/ 	.word	0x00003f00
        /*0800*/ 	.word	0x000000ff
        /*0804*/ 	.word	0x00000000
        /*0808*/ 	.short	0x010a
        /*080a*/ 	.byte	0x05
	.zero		1


	//   ....[100]....
        /*080c*/ 	.word	0x00003f90
        /*0810*/ 	.word	0x000000ff
        /*0814*/ 	.word	0x00000000
        /*0818*/ 	.short	0x010a
        /*081a*/ 	.byte	0x05
	.zero		1


	//   ....[101]....
        /*081c*/ 	.word	0x00004020
        /*0820*/ 	.word	0x000000ff
        /*0824*/ 	.word	0x00000000
        /*0828*/ 	.short	0x010a
        /*082a*/ 	.byte	0x05
	.zero		1


	//   ....[102]....
        /*082c*/ 	.word	0x000040b0
        /*0830*/ 	.word	0x000000ff
        /*0834*/ 	.word	0x00000000
        /*0838*/ 	.short	0x010a
        /*083a*/ 	.byte	0x06
	.zero		1


	//   ....[103]....
        /*083c*/ 	.word	0x00004580
        /*0840*/ 	.word	0x00000002
        /*0844*/ 	.word	0x00000140
        /*0848*/ 	.short	0x010a
        /*084a*/ 	.byte	0xff
	.zero		1


	//   ....[104]....
        /*084c*/ 	.word	0x000046f0
        /*0850*/ 	.word	0x00000000
        /*0854*/ 	.word	0x00000000
        /*0858*/ 	.short	0x0101
        /*085a*/ 	.byte	0xff
	.zero		1


	//   ....[105]....
        /*085c*/ 	.word	0x00004ba0
        /*0860*/ 	.word	0x000000ff
        /*0864*/ 	.word	0x00000138
        /*0868*/ 	.short	0x010a
        /*086a*/ 	.byte	0x06
	.zero		1


	//   ....[106]....
        /*086c*/ 	.word	0x00004d60
        /*0870*/ 	.word	0x000000ff
        /*0874*/ 	.word	0x00000120
        /*0878*/ 	.short	0x010a
        /*087a*/ 	.byte	0x05
	.zero		1


	//   ....[107]....
        /*087c*/ 	.word	0x00005320
        /*0880*/ 	.word	0x000000ff
        /*0884*/ 	.word	0x00000110
        /*0888*/ 	.short	0x010b
        /*088a*/ 	.byte	0x05
	.zero		1


	//   ....[108]....
        /*088c*/ 	.word	0x00005330
        /*0890*/ 	.word	0x000000ff
        /*0894*/ 	.word	0x00000000
        /*0898*/ 	.short	0x0101
        /*089a*/ 	.byte	0x21
	.zero		1


	//   ....[109]....
        /*089c*/ 	.word	0x000053a0
        /*08a0*/ 	.word	0x000000ff
        /*08a4*/ 	.word	0x00000000
        /*08a8*/ 	.short	0x010a
        /*08aa*/ 	.byte	0x04
	.zero		1


	//   ....[110]....
        /*08ac*/ 	.word	0x00005440
        /*08b0*/ 	.word	0x00000000
        /*08b4*/ 	.word	0x00000000
        /*08b8*/ 	.short	0x010a
        /*08ba*/ 	.byte	0xff
	.zero		1


	//   ....[111]....
        /*08bc*/ 	.word	0x000056f0
        /*08c0*/ 	.word	0x000000ff
        /*08c4*/ 	.word	0x00000140
        /*08c8*/ 	.short	0x010a
        /*08ca*/ 	.byte	0x04
	.zero		1


	//   ....[112]....
        /*08cc*/ 	.word	0x000057c0
        /*08d0*/ 	.word	0x000000ff
        /*08d4*/ 	.word	0x00000000
        /*08d8*/ 	.short	0x0101
        /*08da*/ 	.byte	0x04
	.zero		1


	//   ....[113]....
        /*08dc*/ 	.word	0x00006480
        /*08e0*/ 	.word	0x00000007
        /*08e4*/ 	.word	0x00000110
        /*08e8*/ 	.short	0x010a
        /*08ea*/ 	.byte	0xff
	.zero		1


	//   ....[114]....
        /*08ec*/ 	.word	0x000065c0
        /*08f0*/ 	.word	0x00000012
        /*08f4*/ 	.word	0x00000160
        /*08f8*/ 	.short	0x010a
        /*08fa*/ 	.byte	0xff
	.zero		1


	//   ....[115]....
        /*08fc*/ 	.word	0x000067b0
        /*0900*/ 	.word	0x00000007
        /*0904*/ 	.word	0x00000110
        /*0908*/ 	.short	0x010a
        /*090a*/ 	.byte	0xff
	.zero		1


	//   ....[116]....
        /*090c*/ 	.word	0x00006b00
        /*0910*/ 	.word	0x00000012
        /*0914*/ 	.word	0x00000160
        /*0918*/ 	.short	0x010a
        /*091a*/ 	.byte	0xff
	.zero		1


	//   ....[117]....
        /*091c*/ 	.word	0x00008440
        /*0920*/ 	.word	0x000000ff
        /*0924*/ 	.word	0x00000000
        /*0928*/ 	.short	0x0101
        /*092a*/ 	.byte	0x05
	.zero		1


	//   ....[118]....
        /*092c*/ 	.word	0x0000a5a0
        /*0930*/ 	.word	0x00000000
        /*0934*/ 	.word	0x00000000
        /*0938*/ 	.short	0x0101
        /*093a*/ 	.byte	0xff
	.zero		1


	//   ....[119]....
        /*093c*/ 	.word	0x0000a910
        /*0940*/ 	.word	0x00000002
        /*0944*/ 	.word	0x000001b0
        /*0948*/ 	.short	0x010a
        /*094a*/ 	.byte	0xff
	.zero		1


	//   ....[120]....
        /*094c*/ 	.word	0x0000a970
        /*0950*/ 	.word	0x00000004
        /*0954*/ 	.word	0x00000088
        /*0958*/ 	.short	0x010a
        /*095a*/ 	.byte	0xff
	.zero		1


	//   ....[121]....
        /*095c*/ 	.word	0x0000a9d0
        /*0960*/ 	.word	0x00000004
        /*0964*/ 	.word	0x00000088
        /*0968*/ 	.short	0x010a
        /*096a*/ 	.byte	0xff
	.zero		1


	//   ....[122]....
        /*096c*/ 	.word	0x0000aa20
        /*0970*/ 	.word	0x00000003
        /*0974*/ 	.word	0x00000140
        /*0978*/ 	.short	0x010a
        /*097a*/ 	.byte	0xff
	.zero		1


	//   ....[123]....
        /*097c*/ 	.word	0x0000aa80
        /*0980*/ 	.word	0x00000003
        /*0984*/ 	.word	0x00000000
        /*0988*/ 	.short	0x010a
        /*098a*/ 	.byte	0xff
	.zero		1


	//   ....[124]....
        /*098c*/ 	.word	0x0000aae0
        /*0990*/ 	.word	0x00000003
        /*0994*/ 	.word	0x00000000
        /*0998*/ 	.short	0x010a
        /*099a*/ 	.byte	0xff
	.zero		1


	//   ....[125]....
        /*099c*/ 	.word	0x0000ab40
        /*09a0*/ 	.word	0x00000003
        /*09a4*/ 	.word	0x00000000
        /*09a8*/ 	.short	0x010a
        /*09aa*/ 	.byte	0xff
	.zero		1


	//   ....[126]....
        /*09ac*/ 	.word	0x0000aba0
        /*09b0*/ 	.word	0x00000003
        /*09b4*/ 	.word	0x00000000
        /*09b8*/ 	.short	0x010a
        /*09ba*/ 	.byte	0xff
	.zero		1


	//   ....[127]....
        /*09bc*/ 	.word	0x0000ac00
        /*09c0*/ 	.word	0x00000003
        /*09c4*/ 	.word	0x00000000
        /*09c8*/ 	.short	0x010a
        /*09ca*/ 	.byte	0xff
	.zero		1


	//   ....[128]....
        /*09cc*/ 	.word	0x0000ac60
        /*09d0*/ 	.word	0x00000003
        /*09d4*/ 	.word	0x00000000
        /*09d8*/ 	.short	0x010a
        /*09da*/ 	.byte	0xff
	.zero		1


	//   ....[129]....
        /*09dc*/ 	.word	0x0000acc0
        /*09e0*/ 	.word	0x00000003
        /*09e4*/ 	.word	0x00000000
        /*09e8*/ 	.short	0x010a
        /*09ea*/ 	.byte	0xff
	.zero		1


	//   ....[130]....
        /*09ec*/ 	.word	0x0000ad20
        /*09f0*/ 	.word	0x00000003
        /*09f4*/ 	.word	0x00000000
        /*09f8*/ 	.short	0x010a
        /*09fa*/ 	.byte	0xff
	.zero		1


	//   ....[131]....
        /*09fc*/ 	.word	0x0000ad80
        /*0a00*/ 	.word	0x00000003
        /*0a04*/ 	.word	0x00000000
        /*0a08*/ 	.short	0x010a
        /*0a0a*/ 	.byte	0xff
	.zero		1


	//   ....[132]....
        /*0a0c*/ 	.word	0x0000ade0
        /*0a10*/ 	.word	0x00000003
        /*0a14*/ 	.word	0x00000000
        /*0a18*/ 	.short	0x010a
        /*0a1a*/ 	.byte	0xff
	.zero		1


	//   ....[133]....
        /*0a1c*/ 	.word	0x0000ae40
        /*0a20*/ 	.word	0x00000003
        /*0a24*/ 	.word	0x00000000
        /*0a28*/ 	.short	0x010a
        /*0a2a*/ 	.byte	0xff
	.zero		1


	//   ....[134]....
        /*0a2c*/ 	.word	0x0000aea0
        /*0a30*/ 	.word	0x00000003
        /*0a34*/ 	.word	0x00000000
        /*0a38*/ 	.short	0x010a
        /*0a3a*/ 	.byte	0xff
	.zero		1


	//   ....[135]....
        /*0a3c*/ 	.word	0x0000af00
        /*0a40*/ 	.word	0x00000003
        /*0a44*/ 	.word	0x00000000
        /*0a48*/ 	.short	0x010a
        /*0a4a*/ 	.byte	0xff
	.zero		1


	//   ....[136]....
        /*0a4c*/ 	.word	0x0000af60
        /*0a50*/ 	.word	0x00000003
        /*0a54*/ 	.word	0x00000000
        /*0a58*/ 	.short	0x010a
        /*0a5a*/ 	.byte	0xff
	.zero		1


	//   ....[137]....
        /*0a5c*/ 	.word	0x0000afc0
        /*0a60*/ 	.word	0x00000003
        /*0a64*/ 	.word	0x00000000
        /*0a68*/ 	.short	0x010a
        /*0a6a*/ 	.byte	0xff
	.zero		1


	//   ....[138]....
        /*0a6c*/ 	.word	0x0000b020
        /*0a70*/ 	.word	0x00000003
        /*0a74*/ 	.word	0x00000000
        /*0a78*/ 	.short	0x010a
        /*0a7a*/ 	.byte	0xff
	.zero		1


	//   ....[139]....
        /*0a7c*/ 	.word	0x0000b070
        /*0a80*/ 	.word	0x00000000
        /*0a84*/ 	.word	0x000001a0
        /*0a88*/ 	.short	0x010a
        /*0a8a*/ 	.byte	0xff
	.zero		1


	//   ....[140]....
        /*0a8c*/ 	.word	0x0000b0d0
        /*0a90*/ 	.word	0x00000003
        /*0a94*/ 	.word	0x00000150
        /*0a98*/ 	.short	0x010a
        /*0a9a*/ 	.byte	0xff
	.zero		1


	//   ....[141]....
        /*0a9c*/ 	.word	0x0000b120
        /*0aa0*/ 	.word	0x00000000
        /*0aa4*/ 	.word	0x00000140
        /*0aa8*/ 	.short	0x010a
        /*0aaa*/ 	.byte	0xff
	.zero		1


	//   ....[142]....
        /*0aac*/ 	.word	0x0000b180
        /*0ab0*/ 	.word	0x00000002
        /*0ab4*/ 	.word	0x00000150
        /*0ab8*/ 	.short	0x010a
        /*0aba*/ 	.byte	0xff
	.zero		1


	//   ....[143]....
        /*0abc*/ 	.word	0x0000b1d0
        /*0ac0*/ 	.word	0x00000003
        /*0ac4*/ 	.word	0x00000140
        /*0ac8*/ 	.short	0x010a
        /*0aca*/ 	.byte	0xff
	.zero		1


	//   ....[144]....
        /*0acc*/ 	.word	0x0000b230
        /*0ad0*/ 	.word	0x00000004
        /*0ad4*/ 	.word	0x00000180
        /*0ad8*/ 	.short	0x010a
        /*0ada*/ 	.byte	0xff
	.zero		1


	//   ....[145]....
        /*0adc*/ 	.word	0x0000b290
        /*0ae0*/ 	.word	0x00000003
        /*0ae4*/ 	.word	0x00000000
        /*0ae8*/ 	.short	0x010a
        /*0aea*/ 	.byte	0xff
	.zero		1


	//   ....[146]....
        /*0aec*/ 	.word	0x0000b2f0
        /*0af0*/ 	.word	0x00000002
        /*0af4*/ 	.word	0x00000000
        /*0af8*/ 	.short	0x010a
        /*0afa*/ 	.byte	0xff
	.zero		1


	//   ....[147]....
        /*0afc*/ 	.word	0x0000b350
        /*0b00*/ 	.word	0x00000003
        /*0b04*/ 	.word	0x00000000
        /*0b08*/ 	.short	0x010a
        /*0b0a*/ 	.byte	0xff
	.zero		1


	//   ....[148]....
        /*0b0c*/ 	.word	0x0000b3b0
        /*0b10*/ 	.word	0x00000003
        /*0b14*/ 	.word	0x00000000
        /*0b18*/ 	.short	0x010a
        /*0b1a*/ 	.byte	0xff
	.zero		1


	//   ....[149]....
        /*0b1c*/ 	.word	0x0000b410
        /*0b20*/ 	.word	0x00000002
        /*0b24*/ 	.word	0x00000000
        /*0b28*/ 	.short	0x010a
        /*0b2a*/ 	.byte	0xff
	.zero		1


	//   ....[150]....
        /*0b2c*/ 	.word	0x0000b460
        /*0b30*/ 	.word	0x00000002
        /*0b34*/ 	.word	0x00000140
        /*0b38*/ 	.short	0x010a
        /*0b3a*/ 	.byte	0xff
	.zero		1


	//   ....[151]....
        /*0b3c*/ 	.word	0x0000b4c0
        /*0b40*/ 	.word	0x00000002
        /*0b44*/ 	.word	0x00000138
        /*0b48*/ 	.short	0x010a
        /*0b4a*/ 	.byte	0xff
	.zero		1


	//   ....[152]....
        /*0b4c*/ 	.word	0x0000b520
        /*0b50*/ 	.word	0x00000003
        /*0b54*/ 	.word	0x00000120
        /*0b58*/ 	.short	0x010a
        /*0b5a*/ 	.byte	0xff
	.zero		1


	//   ....[153]....
        /*0b5c*/ 	.word	0x0000b580
        /*0b60*/ 	.word	0x00000002
        /*0b64*/ 	.word	0x00000000
        /*0b68*/ 	.short	0x010a
        /*0b6a*/ 	.byte	0xff
	.zero		1


	//   ....[154]....
        /*0b6c*/ 	.word	0x0000b5e0
        /*0b70*/ 	.word	0x00000002
        /*0b74*/ 	.word	0x00000140
        /*0b78*/ 	.short	0x010a
        /*0b7a*/ 	.byte	0xff
	.zero		1


	//   ....[155]....
        /*0b7c*/ 	.word	0x0000b630
        /*0b80*/ 	.word	0x00000007
        /*0b84*/ 	.word	0x00000110
        /*0b88*/ 	.short	0x010a
        /*0b8a*/ 	.byte	0xff
	.zero		1


	//   ....[156]....
        /*0b8c*/ 	.word	0x0000b680
        /*0b90*/ 	.word	0x00000012
        /*0b94*/ 	.word	0x00000160
        /*0b98*/ 	.short	0x010a
        /*0b9a*/ 	.byte	0xff
	.zero		1


	//----- nvinfo : EIATTR_NUM_MBARRIERS
	.align		4
.L_49:
        /*0b9c*/ 	.byte	0x03, 0x38
        /*0b9e*/ 	.short	0x0038


	//----- nvinfo : EIATTR_EXIT_INSTR_OFFSETS
	.align		4
        /*0ba0*/ 	.byte	0x04, 0x1c
        /*0ba2*/ 	.short	(.L_51 - .L_50)


	//   ....[0]....
.L_50:
        /*0ba4*/ 	.word	0x00002f90


	//   ....[1]....
        /*0ba8*/ 	.word	0x000034a0


	//   ....[2]....
        /*0bac*/ 	.word	0x00003500


	//   ....[3]....
        /*0bb0*/ 	.word	0x00004310


	//   ....[4]....
        /*0bb4*/ 	.word	0x00005470


	//   ....[5]....
        /*0bb8*/ 	.word	0x000054b0


	//   ....[6]....
        /*0bbc*/ 	.word	0x0000a820


	//   ....[7]....
        /*0bc0*/ 	.word	0x0000a8a0


	//   ....[8]....
        /*0bc4*/ 	.word	0x0000a8d0


	//   ....[9]....
        /*0bc8*/ 	.word	0x0000a900


	//----- nvinfo : EIATTR_MAX_THREADS
	.align		4
.L_51:
        /*0bcc*/ 	.byte	0x04, 0x05
        /*0bce*/ 	.short	(.L_53 - .L_52)
.L_52:
        /*0bd0*/ 	.word	0x00000100
        /*0bd4*/ 	.word	0x00000001
        /*0bd8*/ 	.word	0x00000001


	//----- nvinfo : EIATTR_CRS_STACK_SIZE
	.align		4
.L_53:
        /*0bdc*/ 	.byte	0x04, 0x1e
        /*0bde*/ 	.short	(.L_55 - .L_54)
.L_54:
        /*0be0*/ 	.word	0x00000000


	//----- nvinfo : EIATTR_CBANK_PARAM_SIZE
	.align		4
.L_55:
        /*0be4*/ 	.byte	0x03, 0x19
        /*0be6*/ 	.short	0x0800


	//----- nvinfo : EIATTR_PARAM_CBANK
	.align		4
        /*0be8*/ 	.byte	0x04, 0x0a
        /*0bea*/ 	.short	(.L_57 - .L_56)
	.align		4
.L_56:
        /*0bec*/ 	.word	index@(.nv.constant0._ZN7cutlass13device_kernelINS_4gemm6kernel13GemmUniversalIN4cute5tupleIJiiiiEEENS1_10collective13CollectiveMmaINS1_35MainloopSm100TmaUmmaWarpSpecializedILi17ELi2ELi4ENS5_IJNS4_1CILi1EEESB_SB_EEEEENS5_IJNSA_ILi64EEENSA_ILi240EEENSA_ILi16EEEEEENS_6half_tENS5_IJlSB_lEEESI_SJ_NS4_8TiledMMAINS4_8MMA_AtomIJNS4_20SM100_MMA_F16BF16_SSISI_SI_fLi64ELi240ELNS4_4UMMA5MajorE0ELSO_0ELNSN_7ScaleInE0ELSP_0EEEEEENS4_6LayoutISC_NS5_IJNSA_ILi0EEEST_ST_EEEEENS5_IJNS4_10UnderscoreESW_SW_EEEEENS4_13SM90_TMA_LOADENS4_14ComposedLayoutINS4_7SwizzleILi1ELi4ELi3EEENS4_18smem_ptr_flag_bitsILi16EEENSS_INS5_IJNSA_ILi8EEESG_EEENS5_IJSG_SB_EEEEEEEvNS4_8identityESZ_S19_vS1A_EENS_8epilogue10collective18CollectiveEpilogueINS1C_23Sm100TmaWarpSpecializedILi2ELi1ELi120ELb1ELb0EEEJSH_NS5_IJNSS_ISE_SB_EENSS_ISF_SB_EEEEESI_SJ_SI_SJ_NS1C_6fusion15FusionCallbacksIS1G_NS1K_17LinearCombinationISI_fSI_fLNS_15FloatRoundStyleE2EEESH_S1J_JEEENS4_5SM1004TMEM4LOAD26SM100_TMEM_LOAD_16dp256b2xESZ_S19_NS4_17SM75_U32x4_LDSM_NENS4_14SM90_TMA_STOREES19_NS4_17SM90_U32x4_STSM_NENS4_39AutoVectorizingCopyWithAssumedAlignmentILi128EEEEEEvvEEEEvNT_6ParamsE)
        /*0bf0*/ 	.short	0x0380
        /*0bf2*/ 	.short	0x0800


	//----- nvinfo : EIATTR_SW_WAR
	.align		4
.L_57:
        /*0bf4*/ 	.byte	0x04, 0x36
        /*0bf6*/ 	.short	(.L_59 - .L_58)
.L_58:
        /*0bf8*/ 	.word	0x00000008
.L_59:


//--------------------- .nv.callgraph             --------------------------
	.section	.nv.callgraph,"",@"SHT_CUDA_CALLGRAPH"
	.align	4
	.sectionentsize	8
	.align		4
        /*0000*/ 	.word	0x00000000
	.align		4
        /*0004*/ 	.word	0xffffffff
	.align		4
        /*0008*/ 	.word	index@(_ZN7cutlass13device_kernelINS_4gemm6kernel13GemmUniversalIN4cute5tupleIJiiiiEEENS1_10collective13CollectiveMmaINS1_35MainloopSm100TmaUmmaWarpSpecializedILi17ELi2ELi4ENS5_IJNS4_1CILi1EEESB_SB_EEEEENS5_IJNSA_ILi64EEENSA_ILi240EEENSA_ILi16EEEEEENS_6half_tENS5_IJlSB_lEEESI_SJ_NS4_8TiledMMAINS4_8MMA_AtomIJNS4_20SM100_MMA_F16BF16_SSISI_SI_fLi64ELi240ELNS4_4UMMA5MajorE0ELSO_0ELNSN_7ScaleInE0ELSP_0EEEEEENS4_6LayoutISC_NS5_IJNSA_ILi0EEEST_ST_EEEEENS5_IJNS4_10UnderscoreESW_SW_EEEEENS4_13SM90_TMA_LOADENS4_14ComposedLayoutINS4_7SwizzleILi1ELi4ELi3EEENS4_18smem_ptr_flag_bitsILi16EEENSS_INS5_IJNSA_ILi8EEESG_EEENS5_IJSG_SB_EEEEEEEvNS4_8identityESZ_S19_vS1A_EENS_8epilogue10collective18CollectiveEpilogueINS1C_23Sm100TmaWarpSpecializedILi2ELi1ELi120ELb1ELb0EEEJSH_NS5_IJNSS_ISE_SB_EENSS_ISF_SB_EEEEESI_SJ_SI_SJ_NS1C_6fusion15FusionCallbacksIS1G_NS1K_17LinearCombinationISI_fSI_fLNS_15FloatRoundStyleE2EEESH_S1J_JEEENS4_5SM1004TMEM4LOAD26SM100_TMEM_LOAD_16dp256b2xESZ_S19_NS4_17SM75_U32x4_LDSM_NENS4_14SM90_TMA_STOREES19_NS4_17SM90_U32x4_STSM_NENS4_39AutoVectorizingCopyWithAssumedAlignmentILi128EEEEEEvvEEEEvNT_6ParamsE)
	.align		4
        /*000c*/ 	.word	index@(__assertfail)
	.align		4
        /*0010*/ 	.word	0x00000000
	.align		4
        /*0014*/ 	.word	0xfffffffe
	.align		4
        /*0018*/ 	.word	0x00000000
	.align		4
        /*001c*/ 	.word	0xfffffffd
	.align		4
        /*0020*/ 	.word	0x00000000
	.align		4
        /*0024*/ 	.word	0xfffffffc


//--------------------- .nv.constant4             --------------------------
	.section	.nv.constant4,"a",@progbits
	.align	8
	.align		8
.nv.constant4:
        /*0000*/ 	.dword	__assertfail
	.align		8
        /*0008*/ 	.dword	__unnamed_1
	.align		8
        /*0010*/ 	.dword	__unnamed_2
	.align		8
        /*0018*/ 	.dword	_ZN40_INTERNAL_4384bfe3_4_k_cu_1dd27fb3_114634cuda3std3__45__cpo5beginE
	.align		8
        /*0020*/ 	.dword	_ZN40_INTERNAL_4384bfe3_4_k_cu_1dd27fb3_114634cuda3std3__45__cpo3endE
	.align		8
        /*0028*/ 	.dword	_ZN40_INTERNAL_4384bfe3_4_k_cu_1dd27fb3_114634cuda3std3__45__cpo6cbeginE
	.align		8
        /*0030*/ 	.dword	_ZN40_INTERNAL_4384bfe3_4_k_cu_1dd27fb3_114634cuda3std3__45__cpo4cendE
	.align		8
        /*0038*/ 	.dword	_ZN40_INTERNAL_4384bfe3_4_k_cu_1dd27fb3_114634cuda3std3__442_GLOBAL__N__4384bfe3_4_k_cu_1dd27fb3_114636ignoreE
	.align		8
        /*0040*/ 	.dword	_ZN40_INTERNAL_4384bfe3_4_k_cu_1dd27fb3_114634cuda3std3__419piecewise_constructE
	.align		8
        /*0048*/ 	.dword	_ZN40_INTERNAL_4384bfe3_4_k_cu_1dd27fb3_114634cuda3std3__48in_placeE
	.align		8
        /*0050*/ 	.dword	_ZN40_INTERNAL_4384bfe3_4_k_cu_1dd27fb3_114634cuda3std6ranges3__45__cpo4swapE
	.align		8
        /*0058*/ 	.dword	_ZN40_INTERNAL_4384bfe3_4_k_cu_1dd27fb3_114634cuda3std6ranges3__45__cpo9iter_moveE
	.align		8
        /*0060*/ 	.dword	_ZN40_INTERNAL_4384bfe3_4_k_cu_1dd27fb3_114634cute7productE
	.align		8
        /*0068*/ 	.dword	_ZN40_INTERNAL_4384bfe3_4_k_cu_1dd27fb3_114634cute1_E
	.align		8
        /*0070*/ 	.dword	$str$25
	.align		8
        /*0078*/ 	.dword	$str$26
	.align		8
        /*0080*/ 	.dword	$str$27
	.align		8
        /*0088*/ 	.dword	$str$28


//--------------------- .text._ZN7cutlass13device_kernelINS_4gemm6kernel13GemmUniversalIN4cute5tupleIJiiiiEEENS1_10collective13CollectiveMmaINS1_35MainloopSm100TmaUmmaWarpSpecializedILi17ELi2ELi4ENS5_IJNS4_1CILi1EEESB_SB_EEEEENS5_IJNSA_ILi64EEENSA_ILi240EEENSA_ILi16EEEEEENS_6half_tENS5_IJlSB_lEEESI_SJ_NS4_8TiledMMAINS4_8MMA_AtomIJNS4_20SM100_MMA_F16BF16_SSISI_SI_fLi64ELi240ELNS4_4UMMA5MajorE0ELSO_0ELNSN_7ScaleInE0ELSP_0EEEEEENS4_6LayoutISC_NS5_IJNSA_ILi0EEEST_ST_EEEEENS5_IJNS4_10UnderscoreESW_SW_EEEEENS4_13SM90_TMA_LOADENS4_14ComposedLayoutINS4_7SwizzleILi1ELi4ELi3EEENS4_18smem_ptr_flag_bitsILi16EEENSS_INS5_IJNSA_ILi8EEESG_EEENS5_IJSG_SB_EEEEEEEvNS4_8identityESZ_S19_vS1A_EENS_8epilogue10collective18CollectiveEpilogueINS1C_23Sm100TmaWarpSpecializedILi2ELi1ELi120ELb1ELb0EEEJSH_NS5_IJNSS_ISE_SB_EENSS_ISF_SB_EEEEESI_SJ_SI_SJ_NS1C_6fusion15FusionCallbacksIS1G_NS1K_17LinearCombinationISI_fSI_fLNS_15FloatRoundStyleE2EEESH_S1J_JEEENS4_5SM1004TMEM4LOAD26SM100_TMEM_LOAD_16dp256b2xESZ_S19_NS4_17SM75_U32x4_LDSM_NENS4_14SM90_TMA_STOREES19_NS4_17SM90_U32x4_STSM_NENS4_39AutoVectorizingCopyWithAssumedAlignmentILi128EEEEEEvvEEEEvNT_6ParamsE --------------------------
	.section	.text._ZN7cutlass13device_kernelINS_4gemm6kernel13GemmUniversalIN4cute5tupleIJiiiiEEENS1_10collective13CollectiveMmaINS1_35MainloopSm100TmaUmmaWarpSpecializedILi17ELi2ELi4ENS5_IJNS4_1CILi1EEESB_SB_EEEEENS5_IJNSA_ILi64EEENSA_ILi240EEENSA_ILi16EEEEEENS_6half_tENS5_IJlSB_lEEESI_SJ_NS4_8TiledMMAINS4_8MMA_AtomIJNS4_20SM100_MMA_F16BF16_SSISI_SI_fLi64ELi240ELNS4_4UMMA5MajorE0ELSO_0ELNSN_7ScaleInE0ELSP_0EEEEEENS4_6LayoutISC_NS5_IJNSA_ILi0EEEST_ST_EEEEENS5_IJNS4_10UnderscoreESW_SW_EEEEENS4_13SM90_TMA_LOADENS4_14ComposedLayoutINS4_7SwizzleILi1ELi4ELi3EEENS4_18smem_ptr_flag_bitsILi16EEENSS_INS5_IJNSA_ILi8EEESG_EEENS5_IJSG_SB_EEEEEEEvNS4_8identityESZ_S19_vS1A_EENS_8epilogue10collective18CollectiveEpilogueINS1C_23Sm100TmaWarpSpecializedILi2ELi1ELi120ELb1ELb0EEEJSH_NS5_IJNSS_ISE_SB_EENSS_ISF_SB_EEEEESI_SJ_SI_SJ_NS1C_6fusion15FusionCallbacksIS1G_NS1K_17LinearCombinationISI_fSI_fLNS_15FloatRoundStyleE2EEESH_S1J_JEEENS4_5SM1004TMEM4LOAD26SM100_TMEM_LOAD_16dp256b2xESZ_S19_NS4_17SM75_U32x4_LDSM_NENS4_14SM90_TMA_STOREES19_NS4_17SM90_U32x4_STSM_NENS4_39AutoVectorizingCopyWithAssumedAlignmentILi128EEEEEEvvEEEEvNT_6ParamsE,"ax",@progbits
	.align	128
.text._ZN7cutlass13device_kernelINS_4gemm6kernel13GemmUniversalIN4cute5tupleIJiiiiEEENS1_10collective13CollectiveMmaINS1_35MainloopSm100TmaUmmaWarpSpecializedILi17ELi2ELi4ENS5_IJNS4_1CILi1EEESB_SB_EEEEENS5_IJNSA_ILi64EEENSA_ILi240EEENSA_ILi16EEEEEENS_6half_tENS5_IJlSB_lEEESI_SJ_NS4_8TiledMMAINS4_8MMA_AtomIJNS4_20SM100_MMA_F16BF16_SSISI_SI_fLi64ELi240ELNS4_4UMMA5MajorE0ELSO_0ELNSN_7ScaleInE0ELSP_0EEEEEENS4_6LayoutISC_NS5_IJNSA_ILi0EEEST_ST_EEEEENS5_IJNS4_10UnderscoreESW_SW_EEEEENS4_13SM90_TMA_LOADENS4_14ComposedLayoutINS4_7SwizzleILi1ELi4ELi3EEENS4_18smem_ptr_flag_bitsILi16EEENSS_INS5_IJNSA_ILi8EEESG_EEENS5_IJSG_SB_EEEEEEEvNS4_8identityESZ_S19_vS1A_EENS_8epilogue10collective18CollectiveEpilogueINS1C_23Sm100TmaWarpSpecializedILi2ELi1ELi120ELb1ELb0EEEJSH_NS5_IJNSS_ISE_SB_EENSS_ISF_SB_EEEEESI_SJ_SI_SJ_NS1C_6fusion15FusionCallbacksIS1G_NS1K_17LinearCombinationISI_fSI_fLNS_15FloatRoundStyleE2EEESH_S1J_JEEENS4_5SM1004TMEM4LOAD26SM100_TMEM_LOAD_16dp256b2xESZ_S19_NS4_17SM75_U32x4_LDSM_NENS4_14SM90_TMA_STOREES19_NS4_17SM90_U32x4_STSM_NENS4_39AutoVectorizingCopyWithAssumedAlignmentILi128EEEEEEvvEEEEvNT_6ParamsE:
        .type           _ZN7cutlass13device_kernelINS_4gemm6kernel13GemmUniversalIN4cute5tupleIJiiiiEEENS1_10collective13CollectiveMmaINS1_35MainloopSm100TmaUmmaWarpSpecializedILi17ELi2ELi4ENS5_IJNS4_1CILi1EEESB_SB_EEEEENS5_IJNSA_ILi64EEENSA_ILi240EEENSA_ILi16EEEEEENS_6half_tENS5_IJlSB_lEEESI_SJ_NS4_8TiledMMAINS4_8MMA_AtomIJNS4_20SM100_MMA_F16BF16_SSISI_SI_fLi64ELi240ELNS4_4UMMA5MajorE0ELSO_0ELNSN_7ScaleInE0ELSP_0EEEEEENS4_6LayoutISC_NS5_IJNSA_ILi0EEEST_ST_EEEEENS5_IJNS4_10UnderscoreESW_SW_EEEEENS4_13SM90_TMA_LOADENS4_14ComposedLayoutINS4_7SwizzleILi1ELi4ELi3EEENS4_18smem_ptr_flag_bitsILi16EEENSS_INS5_IJNSA_ILi8EEESG_EEENS5_IJSG_SB_EEEEEEEvNS4_8identityESZ_S19_vS1A_EENS_8epilogue10collective18CollectiveEpilogueINS1C_23Sm100TmaWarpSpecializedILi2ELi1ELi120ELb1ELb0EEEJSH_NS5_IJNSS_ISE_SB_EENSS_ISF_SB_EEEEESI_SJ_SI_SJ_NS1C_6fusion15FusionCallbacksIS1G_NS1K_17LinearCombinationISI_fSI_fLNS_15FloatRoundStyleE2EEESH_S1J_JEEENS4_5SM1004TMEM4LOAD26SM100_TMEM_LOAD_16dp256b2xESZ_S19_NS4_17SM75_U32x4_LDSM_NENS4_14SM90_TMA_STOREES19_NS4_17SM90_U32x4_STSM_NENS4_39AutoVectorizingCopyWithAssumedAlignmentILi128EEEEEEvvEEEEvNT_6ParamsE,@function
        .size           _ZN7cutlass13device_kernelINS_4gemm6kernel13GemmUniversalIN4cute5tupleIJiiiiEEENS1_10collective13CollectiveMmaINS1_35MainloopSm100TmaUmmaWarpSpecializedILi17ELi2ELi4ENS5_IJNS4_1CILi1EEESB_SB_EEEEENS5_IJNSA_ILi64EEENSA_ILi240EEENSA_ILi16EEEEEENS_6half_tENS5_IJlSB_lEEESI_SJ_NS4_8TiledMMAINS4_8MMA_AtomIJNS4_20SM100_MMA_F16BF16_SSISI_SI_fLi64ELi240ELNS4_4UMMA5MajorE0ELSO_0ELNSN_7ScaleInE0ELSP_0EEEEEENS4_6LayoutISC_NS5_IJNSA_ILi0EEEST_ST_EEEEENS5_IJNS4_10UnderscoreESW_SW_EEEEENS4_13SM90_TMA_LOADENS4_14ComposedLayoutINS4_7SwizzleILi1ELi4ELi3EEENS4_18smem_ptr_flag_bitsILi16EEENSS_INS5_IJNSA_ILi8EEESG_EEENS5_IJSG_SB_EEEEEEEvNS4_8identityESZ_S19_vS1A_EENS_8epilogue10collective18CollectiveEpilogueINS1C_23Sm100TmaWarpSpecializedILi2ELi1ELi120ELb1ELb0EEEJSH_NS5_IJNSS_ISE_SB_EENSS_ISF_SB_EEEEESI_SJ_SI_SJ_NS1C_6fusion15FusionCallbacksIS1G_NS1K_17LinearCombinationISI_fSI_fLNS_15FloatRoundStyleE2EEESH_S1J_JEEENS4_5SM1004TMEM4LOAD26SM100_TMEM_LOAD_16dp256b2xESZ_S19_NS4_17SM75_U32x4_LDSM_NENS4_14SM90_TMA_STOREES19_NS4_17SM90_U32x4_STSM_NENS4_39AutoVectorizingCopyWithAssumedAlignmentILi128EEEEEEvvEEEEvNT_6ParamsE,(.L_x_192 - _ZN7cutlass13device_kernelINS_4gemm6kernel13GemmUniversalIN4cute5tupleIJiiiiEEENS1_10collective13CollectiveMmaINS1_35MainloopSm100TmaUmmaWarpSpecializedILi17ELi2ELi4ENS5_IJNS4_1CILi1EEESB_SB_EEEEENS5_IJNSA_ILi64EEENSA_ILi240EEENSA_ILi16EEEEEENS_6half_tENS5_IJlSB_lEEESI_SJ_NS4_8TiledMMAINS4_8MMA_AtomIJNS4_20SM100_MMA_F16BF16_SSISI_SI_fLi64ELi240ELNS4_4UMMA5MajorE0ELSO_0ELNSN_7ScaleInE0ELSP_0EEEEEENS4_6LayoutISC_NS5_IJNSA_ILi0EEEST_ST_EEEEENS5_IJNS4_10UnderscoreESW_SW_EEEEENS4_13SM90_TMA_LOADENS4_14ComposedLayoutINS4_7SwizzleILi1ELi4ELi3EEENS4_18smem_ptr_flag_bitsILi16EEENSS_INS5_IJNSA_ILi8EEESG_EEENS5_IJSG_SB_EEEEEEEvNS4_8identityESZ_S19_vS1A_EENS_8epilogue10collective18CollectiveEpilogueINS1C_23Sm100TmaWarpSpecializedILi2ELi1ELi120ELb1ELb0EEEJSH_NS5_IJNSS_ISE_SB_EENSS_ISF_SB_EEEEESI_SJ_SI_SJ_NS1C_6fusion15FusionCallbacksIS1G_NS1K_17LinearCombinationISI_fSI_fLNS_15FloatRoundStyleE2EEESH_S1J_JEEENS4_5SM1004TMEM4LOAD26SM100_TMEM_LOAD_16dp256b2xESZ_S19_NS4_17SM75_U32x4_LDSM_NENS4_14SM90_TMA_STOREES19_NS4_17SM90_U32x4_STSM_NENS4_39AutoVectorizingCopyWithAssumedAlignmentILi128EEEEEEvvEEEEvNT_6ParamsE)
        .other          _ZN7cutlass13device_kernelINS_4gemm6kernel13GemmUniversalIN4cute5tupleIJiiiiEEENS1_10collective13CollectiveMmaINS1_35MainloopSm100TmaUmmaWarpSpecializedILi17ELi2ELi4ENS5_IJNS4_1CILi1EEESB_SB_EEEEENS5_IJNSA_ILi64EEENSA_ILi240EEENSA_ILi16EEEEEENS_6half_tENS5_IJlSB_lEEESI_SJ_NS4_8TiledMMAINS4_8MMA_AtomIJNS4_20SM100_MMA_F16BF16_SSISI_SI_fLi64ELi240ELNS4_4UMMA5MajorE0ELSO_0ELNSN_7ScaleInE0ELSP_0EEEEEENS4_6LayoutISC_NS5_IJNSA_ILi0EEEST_ST_EEEEENS5_IJNS4_10UnderscoreESW_SW_EEEEENS4_13SM90_TMA_LOADENS4_14ComposedLayoutINS4_7SwizzleILi1ELi4ELi3EEENS4_18smem_ptr_flag_bitsILi16EEENSS_INS5_IJNSA_ILi8EEESG_EEENS5_IJSG_SB_EEEEEEEvNS4_8identityESZ_S19_vS1A_EENS_8epilogue10collective18CollectiveEpilogueINS1C_23Sm100TmaWarpSpecializedILi2ELi1ELi120ELb1ELb0EEEJSH_NS5_IJNSS_ISE_SB_EENSS_ISF_SB_EEEEESI_SJ_SI_SJ_NS1C_6fusion15FusionCallbacksIS1G_NS1K_17LinearCombinationISI_fSI_fLNS_15FloatRoundStyleE2EEESH_S1J_JEEENS4_5SM1004TMEM4LOAD26SM100_TMEM_LOAD_16dp256b2xESZ_S19_NS4_17SM75_U32x4_LDSM_NENS4_14SM90_TMA_STOREES19_NS4_17SM90_U32x4_STSM_NENS4_39AutoVectorizingCopyWithAssumedAlignmentILi128EEEEEEvvEEEEvNT_6ParamsE,@"STO_CUDA_ENTRY STV_DEFAULT"
_ZN7cutlass13device_kernelINS_4gemm6kernel13GemmUniversalIN4cute5tupleIJiiiiEEENS1_10collective13CollectiveMmaINS1_35MainloopSm100TmaUmmaWarpSpecializedILi17ELi2ELi4ENS5_IJNS4_1CILi1EEESB_SB_EEEEENS5_IJNSA_ILi64EEENSA_ILi240EEENSA_ILi16EEEEEENS_6half_tENS5_IJlSB_lEEESI_SJ_NS4_8TiledMMAINS4_8MMA_AtomIJNS4_20SM100_MMA_F16BF16_SSISI_SI_fLi64ELi240ELNS4_4UMMA5MajorE0ELSO_0ELNSN_7ScaleInE0ELSP_0EEEEEENS4_6LayoutISC_NS5_IJNSA_ILi0EEEST_ST_EEEEENS5_IJNS4_10UnderscoreESW_SW_EEEEENS4_13SM90_TMA_LOADENS4_14ComposedLayoutINS4_7SwizzleILi1ELi4ELi3EEENS4_18smem_ptr_flag_bitsILi16EEENSS_INS5_IJNSA_ILi8EEESG_EEENS5_IJSG_SB_EEEEEEEvNS4_8identityESZ_S19_vS1A_EENS_8epilogue10collective18CollectiveEpilogueINS1C_23Sm100TmaWarpSpecializedILi2ELi1ELi120ELb1ELb0EEEJSH_NS5_IJNSS_ISE_SB_EENSS_ISF_SB_EEEEESI_SJ_SI_SJ_NS1C_6fusion15FusionCallbacksIS1G_NS1K_17LinearCombinationISI_fSI_fLNS_15FloatRoundStyleE2EEESH_S1J_JEEENS4_5SM1004TMEM4LOAD26SM100_TMEM_LOAD_16dp256b2xESZ_S19_NS4_17SM75_U32x4_LDSM_NENS4_14SM90_TMA_STOREES19_NS4_17SM90_U32x4_STSM_NENS4_39AutoVectorizingCopyWithAssumedAlignmentILi128EEEEEEvvEEEEvNT_6ParamsE:
[----:B------:R-:W1:Y:S01]  /*0000*/  LDC R1, c[0x0][0x37c] ;  /* 0x0000df00ff017b82 */ /* 0x000e620000000800 */
[----:B------:R-:W2:Y:S01]  /*0010*/  S2R R6, SR_TID.X ;  /* 0x0000000000067919 */ /* 0x000ea20000002100 */
[----:B------:R-:W3:Y:S01]  /*0020*/  LDCU.64 UR4, c[0x0][0x890] ;  /* 0x00011200ff0477ac */ /* 0x000ee20008000a00 */
[----:B-1----:R-:W-:Y:S01]  /*0030*/  VIADD R1, R1, 0xffffffe8 ;  /* 0xffffffe801017836 */ /* 0x002fe20000000000 */
[----:B------:R-:W-:Y:S02]  /*0040*/  PRMT R244, RZ, 0x7610, R244 ;  /* 0x00007610fff47816 */ /* 0x000fe400000000f4 */
[----:B------:R-:W-:Y:S01]  /*0050*/  ELECT P3, URZ, PT ;  /* 0x0000000000ff782f */ /* 0x000fe20003860000 */
[----:B------:R-:W1:Y:S01]  /*0060*/  LDCU.64 UR52, c[0x0][0x358] ;  /* 0x00006b00ff3477ac */ /* 0x000e620008000a00 */
[----:B---3--:R-:W-:-:S04]  /*0070*/  UISETP.NE.U32.AND UP0, UPT, UR4, URZ, UPT ;  /* 0x000000ff0400728c */ /* 0x008fc8000bf05070 */
[----:B------:R-:W-:Y:S01]  /*0080*/  UISETP.NE.AND.EX UP0, UPT, UR5, URZ, UPT, UP0 ;  /* 0x000000ff0500728c */ /* 0x000fe2000bf05300 */
[----:B--2---:R-:W-:-:S05]  /*0090*/  SHF.R.U32.HI R2, RZ, 0x5, R6 ;  /* 0x00000005ff027819 */ /* 0x004fca0000011606 */
[----:B------:R-:W2:Y:S02]  /*00a0*/  SHFL.IDX PT, R0, R2, RZ, 0x1f ;  /* 0x00001fff02007589 */ /* 0x000ea400000e0000 */
[----:B--2---:R-:W-:Y:S01]  /*00b0*/  R2UR UR12, R0 ;  /* 0x00000000000c72ca */ /* 0x004fe200000e0000 */
[----:B-1----:R-:W-:-:S14]  /*00c0*/  BRA.U UP0, `(.L_x_0) ;  /* 0x00000001002c7547 */ /* 0x002fdc000b800000 */
[----:B------:R-:W1:Y:S02]  /*00d0*/  LDCU.64 UR6, c[0x0][0x888] ;  /* 0x00011100ff0677ac */ /* 0x000e640008000a00 */
[----:B-1----:R-:W-:-:S04]  /*00e0*/  UISETP.NE.U32.AND UP0, UPT, UR6, URZ, UPT ;  /* 0x000000ff0600728c */ /* 0x002fc8000bf05070 */
[----:B------:R-:W-:-:S09]  /*00f0*/  UISETP.NE.AND.EX UP0, UPT, UR7, URZ, UPT, UP0 ;  /* 0x000000ff0700728c */ /* 0x000fd2000bf05300 */
[----:B------:R-:W-:Y:S05]  /*0100*/  BRA.U !UP0, `(.L_x_1) ;  /* 0x0000000108107547 */ /* 0x000fea000b800000 */
[----:B------:R-:W1:Y:S02]  /*0110*/  LDC.64 R4, c[0x0][0x888] ;  /* 0x00022200ff047b82 */ /* 0x000e640000000a00 */
[----:B-1----:R1:W5:Y:S01]  /*0120*/  LDG.E R137, desc[UR52][R4.64] ;  /* 0x0000003404897981 */ /* 0x002362000c1e1900 */
[----:B------:R-:W-:Y:S01]  /*0130*/  HFMA2 R244, -RZ, RZ, 0, 5.9604644775390625e-08 ;  /* 0x00000001fff47431 */ /* 0x000fe200000001ff */
[----:B------:R-:W-:Y:S05]  /*0140*/  BRA `(.L_x_0) ;  /* 0x00000000000c7947 */ /* 0x000fea0003800000 */
.L_x_1:
[----:B------:R-:W1:Y:S01]  /*0150*/  LDCU UR6, c[0x0][0x880] ;  /* 0x00011000ff0677ac */ /* 0x000e620008000800 */
[----:B------:R-:W-:Y:S01]  /*0160*/  HFMA2 R244, -RZ, RZ, 0, 5.9604644775390625e-08 ;  /* 0x00000001fff47431 */ /* 0x000fe200000001ff */
[----:B-1----:R-:W-:-:S07]  /*0170*/  MOV R137, UR6 ;  /* 0x0000000600897c02 */ /* 0x002fce0008000f00 */
.L_x_0:
[----:B------:R-:W2:Y:S02]  /*0180*/  LDCU.64 UR6, c[0x0][0x8b0] ;  /* 0x00011600ff0677ac */ /* 0x000ea40008000a00 */
[----:B--2---:R-:W-:-:S04]  /*0190*/  UISETP.NE.U32.AND UP0, UPT, UR6, URZ, UPT ;  /* 0x000000ff0600728c */ /* 0x004fc8000bf05070 */
[----:B------:R-:W-:-:S09]  /*01a0*/  UISETP.NE.AND.EX UP0, UPT, UR7, URZ, UPT, UP0 ;  /* 0x000000ff0700728c */ /* 0x000fd2000bf05300 */
[----:B------:R-:W-:Y:S05]  /*01b0*/  BRA.U UP0, `(.L_x_2) ;  /* 0x0000000100247547 */ /* 0x000fea000b800000 */
[----:B------:R-:W2:Y:S02]  /*01c0*/  LDCU.64 UR6, c[0x0][0x8a8] ;  /* 0x00011500ff0677ac */ /* 0x000ea40008000a00 */
[----:B--2---:R-:W-:-:S04]  /*01d0*/  UISETP.NE.U32.AND UP0, UPT, UR6, URZ, UPT ;  /* 0x000000ff0600728c */ /* 0x004fc8000bf05070 */
[----:B------:R-:W-:-:S09]  /*01e0*/  UISETP.NE.AND.EX UP0, UPT, UR7, URZ, UPT, UP0 ;  /* 0x000000ff0700728c */ /* 0x000fd2000bf05300 */
[----:B------:R-:W-:Y:S05]  /*01f0*/  BRA.U !UP0, `(.L_x_3) ;  /* 0x00000001080c7547 */ /* 0x000fea000b800000 */
[----:B-1----:R-:W1:Y:S02]  /*0200*/  LDC.64 R4, c[0x0][0x8a8] ;  /* 0x00022a00ff047b82 */ /* 0x002e640000000a00 */
[----:B-1----:R2:W5:Y:S01]  /*0210*/  LDG.E R136, desc[UR52][R4.64] ;  /* 0x0000003404887981 */ /* 0x002562000c1e1900 */
[----:B------:R-:W-:Y:S05]  /*0220*/  BRA `(.L_x_2) ;  /* 0x0000000000087947 */ /* 0x000fea0003800000 */
.L_x_3:
[----:B------:R-:W2:Y:S02]  /*0230*/  LDCU UR6, c[0x0][0x8a0] ;  /* 0x00011400ff0677ac */ /* 0x000ea40008000800 */
[----:B--2---:R-:W-:Y:S02]  /*0240*/  MOV R136, UR6 ;  /* 0x0000000600887c02 */ /* 0x004fe40008000f00 */
.L_x_2:
[----:B-12---:R-:W-:Y:S01]  /*0250*/  IMAD.U32 R4, RZ, RZ, UR12 ;  /* 0x0000000cff047e24 */ /* 0x006fe2000f8e00ff */
[----:B------:R-:W-:Y:S04]  /*0260*/  BSSY.RECONVERGENT B0, `(.L_x_4) ;  /* 0x000000c000007945 */ /* 0x000fe80003800200 */
[C---:B------:R-:W-:Y:S02]  /*0270*/  ISETP.NE.OR P1, PT, R4.reuse, 0x1, !P3 ;  /* 0x000000010400780c */ /* 0x040fe40005f25670 */
[----:B------:R-:W-:-:S11]  /*0280*/  ISETP.NE.OR P0, PT, R4, 0x3, !P3 ;  /* 0x000000030400780c */ /* 0x000fd60005f05670 */
[----:B------:R-:W-:Y:S05]  /*0290*/  @P1 BRA `(.L_x_5) ;  /* 0x0000000000201947 */ /* 0x000fea0003800000 */
[----:B------:R-:W1:Y:S02]  /*02a0*/  LDCU.64 UR6, c[0x0][0x348] ;  /* 0x00006900ff0677ac */ /* 0x000e640008000a00 */
[----:B-1----:R-:W-:Y:S02]  /*02b0*/  UIADD3 UR8, UP1, UPT, UR6, 0x80, URZ ;  /* 0x0000008006087890 */ /* 0x002fe4000ff3e0ff */
[----:B------:R-:W-:Y:S02]  /*02c0*/  UIADD3 UR6, UP0, UPT, UR6, 0x180, URZ ;  /* 0x0000018006067890 */ /* 0x000fe4000ff1e0ff */
[----:B------:R-:W-:Y:S02]  /*02d0*/  UIADD3.X UR9, UPT, UPT, URZ, UR7, URZ, UP1, !UPT ;  /* 0x00000007ff097290 */ /* 0x000fe40008ffe4ff */
[----:B------:R-:W-:-:S07]  /*02e0*/  UIADD3.X UR7, UPT, UPT, URZ, UR7, URZ, UP0, !UPT ;  /* 0x00000007ff077290 */ /* 0x000fce00087fe4ff */
[----:B------:R1:W-:Y:S02]  /*02f0*/  UTMACCTL.PF [UR8] ;  /* 0x00000000080079b9 */ /* 0x0003e40008040000 */
[----:B------:R1:W-:Y:S02]  /*0300*/  UTMACCTL.PF [UR6] ;  /* 0x00000000060079b9 */ /* 0x0003e40008040000 */
[----:B-1----:R-:W-:Y:S01]  /*0310*/  NOP ;  /* 0x0000000000007918 */ /* 0x002fe20000000000 */
.L_x_5:
[----:B------:R-:W-:Y:S05]  /*0320*/  BSYNC.RECONVERGENT B0 ;  /* 0x0000000000007941 */ /* 0x000fea0003800200 */
.L_x_4:
[----:B------:R-:W-:Y:S04]  /*0330*/  BSSY.RECONVERGENT B0, `(.L_x_6) ;  /* 0x000000a000007945 */ /* 0x000fe80003800200 */
        /* <DEDUP_REMOVED lines=9> */
.L_x_7:
[----:B------:R-:W-:Y:S05]  /*03d0*/  BSYNC.RECONVERGENT B0 ;  /* 0x0000000000007941 */ /* 0x000fea0003800200 */
.L_x_6:
[----:B------:R-:W1:Y:S01]  /*03e0*/  LDCU.64 UR6, c[0x0][0x888] ;  /* 0x00011100ff0677ac */ /* 0x000e620008000a00 */
[----:B------:R-:W-:Y:S02]  /*03f0*/  UISETP.EQ.U32.AND UP1, UPT, UR4, URZ, UPT ;  /* 0x000000ff0400728c */ /* 0x000fe4000bf22070 */
[----:B------:R-:W-:Y:S02]  /*0400*/  UPLOP3.LUT UP3, UPT, UPT, UPT, UPT, 0x80, 0x8 ;  /* 0x000000000008789c */ /* 0x000fe40003f6f070 */
[----:B-1----:R-:W-:-:S04]  /*0410*/  UISETP.NE.U32.AND UP0, UPT, UR6, URZ, UPT ;  /* 0x000000ff0600728c */ /* 0x002fc8000bf05070 */
[----:B------:R-:W-:-:S04]  /*0420*/  UISETP.NE.AND.EX UP2, UPT, UR7, URZ, UPT, UP0 ;  /* 0x000000ff0700728c */ /* 0x000fc8000bf45300 */
[----:B------:R-:W-:-:S04]  /*0430*/  UISETP.EQ.OR.EX UP4, UPT, UR5, URZ, !UP2, UP1 ;  /* 0x000000ff0500728c */ /* 0x000fc8000d782710 */
[----:B------:R-:W-:-:S06]  /*0440*/  UP2UR UR6, UPR, URZ, 0x10 ;  /* 0x00000010ff067883 */ /* 0x000fcc0008000000 */
[----:B------:R-:W-:-:S05]  /*0450*/  MOV R0, UR6 ;  /* 0x0000000600007c02 */ /* 0x000fca0008000f00 */
[----:B------:R1:W-:Y:S01]  /*0460*/  STL [R1+0x10], R0 ;  /* 0x0000100001007387 */ /* 0x0003e20000100800 */
[----:B------:R-:W-:Y:S05]  /*0470*/  BRA.U !UP4, `(.L_x_8) ;  /* 0x000000010c207547 */ /* 0x000fea000b800000 */
[----:B------:R-:W-:Y:S01]  /*0480*/  UISETP.NE.U32.AND UP1, UPT, UR4, URZ, UPT ;  /* 0x000000ff0400728c */ /* 0x000fe2000bf25070 */
[----:B-----5:R-:W-:Y:S01]  /*0490*/  FSETP.NEU.AND P0, PT, R137, RZ, PT ;  /* 0x000000ff8900720b */ /* 0x020fe20003f0d000 */
[----:B------:R-:W-:Y:S02]  /*04a0*/  USEL UR4, URZ, 0xffffffff, UP2 ;  /* 0xffffffffff047887 */ /* 0x000fe40009000000 */
[----:B------:R-:W-:-:S10]  /*04b0*/  UISETP.NE.AND.EX UP1, UPT, UR5, URZ, UPT, UP1 ;  /* 0x000000ff0500728c */ /* 0x000fd4000bf25310 */
[----:B------:R-:W-:Y:S01]  /*04c0*/  VOTEU.ANY UP0, P0 ;  /* 0x0000000000ff7886 */ /* 0x000fe20000000100 */
[----:B------:R-:W-:-:S04]  /*04d0*/  @!UP1 USEL UR4, URZ, 0xffffffff, UP0 ;  /* 0xffffffffff049887 */ /* 0x000fc80008000000 */
[----:B------:R-:W-:-:S04]  /*04e0*/  ULOP3.LUT UR4, UR4, 0x1, URZ, 0xc0, !UPT ;  /* 0x0000000104047892 */ /* 0x000fc8000f8ec0ff */
[----:B------:R-:W-:-:S11]  /*04f0*/  UISETP.NE.U32.AND UP3, UPT, UR4, 0x1, UPT ;  /* 0x000000010400788c */ /* 0x000fd6000bf65070 */
.L_x_8:
[----:B-1----:R-:W1:Y:S01]  /*0500*/  SHFL.IDX PT, R0, R2, RZ, 0x1f ;  /* 0x00001fff02007589 */ /* 0x002e6200000e0000 */
[----:B------:R-:W-:-:S04]  /*0510*/  UISETP.NE.AND UP0, UPT, UR12, 0x2, UPT ;  /* 0x000000020c00788c */ /* 0x000fc8000bf05270 */
[----:B------:R-:W-:Y:S01]  /*0520*/  USEL UR37, URZ, 0x1, UP0 ;  /* 0x00000001ff257887 */ /* 0x000fe20008000000 */
[----:B-1----:R-:W-:-:S13]  /*0530*/  ISETP.NE.AND P0, PT, R0, RZ, PT ;  /* 0x000000ff0000720c */ /* 0x002fda0003f05270 */
[----:B------:R-:W-:Y:S05]  /*0540*/  @P0 BRA `(.L_x_9) ;  /* 0x0000000000bc0947 */ /* 0x000fea0003800000 */
[----:B------:R-:W-:Y:S01]  /*0550*/  ELECT P0, URZ, PT ;  /* 0x0000000000ff782f */ /* 0x000fe20003800000 */
[----:B------:R-:W-:-:S12]  /*0560*/  BSSY.RECONVERGENT B0, `(.L_x_9) ;  /* 0x000002d000007945 */ /* 0x000fd80003800200 */
[----:B------:R-:W-:Y:S05]  /*0570*/  @!P0 BRA `(.L_x_10) ;  /* 0x0000000000ac8947 */ /* 0x000fea0003800000 */
[----:B------:R-:W1:Y:S01]  /*0580*/  S2UR UR5, SR_CgaCtaId ;  /* 0x00000000000579c3 */ /* 0x000e620000008800 */
[----:B------:R-:W-:Y:S01]  /*0590*/  UMOV UR6, 0x400 ;  /* 0x0000040000067882 */ /* 0x000fe20000000000 */
[----:B------:R-:W-:Y:S01]  /*05a0*/  UMOV UR4, 0x1 ;  /* 0x0000000100047882 */ /* 0x000fe20000000000 */
[----:B-1----:R-:W-:Y:S02]  /*05b0*/  ULEA UR5, UR5, UR6, 0x18 ;  /* 0x0000000605057291 */ /* 0x002fe4000f8ec0ff */
[----:B------:R-:W-:-:S04]  /*05c0*/  UIADD3 UR6, UPT, UPT, -UR4, 0x100000, URZ ;  /* 0x0010000004067890 */ /* 0x000fc8000fffe1ff */
[----:B------:R-:W-:Y:S02]  /*05d0*/  USHF.L.U32 UR7, UR6, 0xb, URZ ;  /* 0x0000000b06077899 */ /* 0x000fe400080006ff */
[----:B------:R-:W-:Y:S01]  /*05e0*/  USHF.L.U32 UR6, UR6, 0x1, URZ ;  /* 0x0000000106067899 */ /* 0x000fe200080006ff */
[----:B------:R-:W1:Y:S11]  /*05f0*/  FENCE.VIEW.ASYNC.S ;  /* 0x00000000000073c6 */ /* 0x000e760000000000 */
[----:B-1----:R1:W2:Y:S01]  /*0600*/  SYNCS.EXCH.64 URZ, [UR5], UR6 ;  /* 0x0000000605ff75b2 */ /* 0x0022a20008000100 */
[----:B------:R1:W3:Y:S01]  /*0610*/  SYNCS.EXCH.64 URZ, [UR5+0x88], UR6 ;  /* 0x0000880605ff75b2 */ /* 0x0002e20008000100 */
[----:B------:R1:W4:Y:S01]  /*0620*/  SYNCS.EXCH.64 URZ, [UR5+0x8], UR6 ;  /* 0x0000080605ff75b2 */ /* 0x0003220008000100 */
[----:B------:R1:W1:Y:S01]  /*0630*/  SYNCS.EXCH.64 URZ, [UR5+0x90], UR6 ;  /* 0x0000900605ff75b2 */ /* 0x0002620008000100 */
        /* <DEDUP_REMOVED lines=30> */
[----:B--234-:R-:W-:Y:S01]  /*0820*/  NOP ;  /* 0x0000000000007918 */ /* 0x01cfe20000000000 */
.L_x_10:
[----:B-1----:R-:W-:Y:S05]  /*0830*/  BSYNC.RECONVERGENT B0 ;  /* 0x0000000000007941 */ /* 0x002fea0003800200 */
.L_x_9:
[----:B------:R-:W1:Y:S01]  /*0840*/  SHFL.IDX PT, R0, R2, RZ, 0x1f ;  /* 0x00001fff02007589 */ /* 0x000e6200000e0000 */
[----:B------:R-:W-:Y:S01]  /*0850*/  NOP ;  /* 0x0000000000007918 */ /* 0x000fe20000000000 */
[----:B-1----:R-:W-:-:S13]  /*0860*/  ISETP.NE.AND P0, PT, R0, 0x1, PT ;  /* 0x000000010000780c */ /* 0x002fda0003f05270 */
[----:B------:R-:W-:Y:S05]  /*0870*/  @P0 BRA `(.L_x_11) ;  /* 0x0000000000480947 */ /* 0x000fea0003800000 */
[----:B------:R-:W1:Y:S01]  /*0880*/  S2UR UR6, SR_CgaCtaId ;  /* 0x00000000000679c3 */ /* 0x000e620000008800 */
[----:B------:R-:W-:Y:S01]  /*0890*/  UMOV UR7, 0x400 ;  /* 0x0000040000077882 */ /* 0x000fe20000000000 */
[----:B------:R-:W-:Y:S01]  /*08a0*/  UMOV UR5, 0x20 ;  /* 0x0000002000057882 */ /* 0x000fe20000000000 */
[----:B------:R-:W-:Y:S01]  /*08b0*/  UMOV UR4, 0x80 ;  /* 0x0000008000047882 */ /* 0x000fe20000000000 */
[----:B------:R-:W-:-:S04]  /*08c0*/  UIADD3 UR8, UPT, UPT, -UR5, 0x100000, URZ ;  /* 0x0010000005087890 */ /* 0x000fc8000fffe1ff */
[----:B------:R-:W-:Y:S02]  /*08d0*/  USHF.L.U32 UR9, UR8, 0xb, URZ ;  /* 0x0000000b08097899 */ /* 0x000fe400080006ff */
[----:B------:R-:W-:Y:S02]  /*08e0*/  USHF.L.U32 UR8, UR8, 0x1, URZ ;  /* 0x0000000108087899 */ /* 0x000fe400080006ff */
[----:B------:R-:W-:-:S04]  /*08f0*/  UIADD3 UR4, UPT, UPT, -UR4, 0x100000, URZ ;  /* 0x0010000004047890 */ /* 0x000fc8000fffe1ff */
[----:B------:R-:W-:Y:S02]  /*0900*/  USHF.L.U32 UR5, UR4, 0xb, URZ ;  /* 0x0000000b04057899 */ /* 0x000fe400080006ff */
[----:B------:R-:W-:Y:S01]  /*0910*/  USHF.L.U32 UR4, UR4, 0x1, URZ ;  /* 0x0000000104047899 */ /* 0x000fe200080006ff */
[----:B------:R-:W-:Y:S01]  /*0920*/  ELECT P0, URZ, PT ;  /* 0x0000000000ff782f */ /* 0x000fe20003800000 */
[----:B-1----:R-:W-:Y:S01]  /*0930*/  ULEA UR6, UR6, UR7, 0x18 ;  /* 0x0000000706067291 */ /* 0x002fe2000f8ec0ff */
[----:B------:R-:W1:Y:S11]  /*0940*/  FENCE.VIEW.ASYNC.S ;  /* 0x00000000000073c6 */ /* 0x000e760000000000 */
[----:B-1----:R1:W2:Y:S01]  /*0950*/  SYNCS.EXCH.64 URZ, [UR6+0x110], UR8 ;  /* 0x0001100806ff75b2 */ /* 0x0022a20008000100 */
[----:B------:R1:W3:Y:S01]  /*0960*/  SYNCS.EXCH.64 URZ, [UR6+0x120], UR4 ;  /* 0x0001200406ff75b2 */ /* 0x0002e20008000100 */
[----:B------:R1:W4:Y:S01]  /*0970*/  SYNCS.EXCH.64 URZ, [UR6+0x118], UR8 ;  /* 0x0001180806ff75b2 */ /* 0x0003220008000100 */
[----:B------:R1:W1:Y:S01]  /*0980*/  SYNCS.EXCH.64 URZ, [UR6+0x128], UR4 ;  /* 0x0001280406ff75b2 */ /* 0x0002620008000100 */
[----:B------:R-:W-:Y:S01]  /*0990*/  NOP ;  /* 0x0000000000007918 */ /* 0x000fe20000000000 */
.L_x_11:
[----:B------:R-:W2:Y:S01]  /*09a0*/  SHFL.IDX PT, R0, R2, RZ, 0x1f ;  /* 0x00001fff02007589 */ /* 0x000ea200000e0000 */
[----:B------:R-:W-:Y:S01]  /*09b0*/  NOP ;  /* 0x0000000000007918 */ /* 0x000fe20000000000 */
[----:B--2---:R-:W-:-:S13]  /*09c0*/  ISETP.NE.AND P0, PT, R0, 0x3, PT ;  /* 0x000000030000780c */ /* 0x004fda0003f05270 */
[----:B------:R-:W-:Y:S05]  /*09d0*/  @P0 BRA `(.L_x_12) ;  /* 0x0000000000300947 */ /* 0x000fea0003800000 */
[----:B-1----:R-:W1:Y:S01]  /*09e0*/  S2UR UR5, SR_CgaCtaId ;  /* 0x00000000000579c3 */ /* 0x002e620000008800 */
[----:B------:R-:W-:Y:S01]  /*09f0*/  UMOV UR6, 0x400 ;  /* 0x0000040000067882 */ /* 0x000fe20000000000 */
[----:B------:R-:W-:Y:S01]  /*0a00*/  UMOV UR4, 0x20 ;  /* 0x0000002000047882 */ /* 0x000fe20000000000 */
[----:B------:R-:W-:Y:S01]  /*0a10*/  ELECT P0, URZ, PT ;  /* 0x0000000000ff782f */ /* 0x000fe20003800000 */
[----:B-1----:R-:W-:Y:S02]  /*0a20*/  ULEA UR5, UR5, UR6, 0x18 ;  /* 0x0000000605057291 */ /* 0x002fe4000f8ec0ff */
[----:B------:R-:W-:-:S04]  /*0a30*/  UIADD3 UR6, UPT, UPT, -UR4, 0x100000, URZ ;  /* 0x0010000004067890 */ /* 0x000fc8000fffe1ff */
[----:B------:R-:W-:Y:S02]  /*0a40*/  USHF.L.U32 UR7, UR6, 0xb, URZ ;  /* 0x0000000b06077899 */ /* 0x000fe400080006ff */
[----:B------:R-:W-:Y:S01]  /*0a50*/  USHF.L.U32 UR6, UR6, 0x1, URZ ;  /* 0x0000000106067899 */ /* 0x000fe200080006ff */
[----:B------:R-:W1:Y:S11]  /*0a60*/  FENCE.VIEW.ASYNC.S ;  /* 0x00000000000073c6 */ /* 0x000e760000000000 */
[----:B-1----:R2:W1:Y:S01]  /*0a70*/  SYNCS.EXCH.64 URZ, [UR5+0x130], UR6 ;  /* 0x0001300605ff75b2 */ /* 0x0024620008000100 */
[----:B------:R2:W1:Y:S02]  /*0a80*/  SYNCS.EXCH.64 URZ, [UR5+0x138], UR6 ;  /* 0x0001380605ff75b2 */ /* 0x0004640008000100 */
[----:B--2---:R-:W-:Y:S01]  /*0a90*/  NOP ;  /* 0x0000000000007918 */ /* 0x004fe20000000000 */
.L_x_12:
[----:B------:R-:W2:Y:S01]  /*0aa0*/  SHFL.IDX PT, R0, R2, RZ, 0x1f ;  /* 0x00001fff02007589 */ /* 0x000ea200000e0000 */
[----:B------:R-:W-:Y:S01]  /*0ab0*/  NOP ;  /* 0x0000000000007918 */ /* 0x000fe20000000000 */
[----:B--2---:R-:W-:-:S13]  /*0ac0*/  ISETP.NE.AND P0, PT, R0, 0x4, PT ;  /* 0x000000040000780c */ /* 0x004fda0003f05270 */
[----:B------:R-:W-:Y:S05]  /*0ad0*/  @P0 BRA `(.L_x_13) ;  /* 0x00000000004c0947 */ /* 0x000fea0003800000 */
[----:B-1----:R-:W1:Y:S01]  /*0ae0*/  S2UR UR5, SR_CgaCtaId ;  /* 0x00000000000579c3 */ /* 0x002e620000008800 */
[----:B------:R-:W-:Y:S01]  /*0af0*/  UMOV UR7, 0x100 ;  /* 0x0000010000077882 */ /* 0x000fe20000000000 */
[----:B------:R-:W-:Y:S01]  /*0b00*/  UMOV UR6, 0x400 ;  /* 0x0000040000067882 */ /* 0x000fe20000000000 */
[----:B------:R-:W-:Y:S01]  /*0b10*/  USEL UR7, UR7, 0xe0, UP3 ;  /* 0x000000e007077887 */ /* 0x000fe20009800000 */
[----:B------:R-:W-:Y:S01]  /*0b20*/  UMOV UR4, 0x1 ;  /* 0x0000000100047882 */ /* 0x000fe20000000000 */
[----:B------:R-:W-:Y:S01]  /*0b30*/  ELECT P0, URZ, PT ;  /* 0x0000000000ff782f */ /* 0x000fe20003800000 */
[----:B------:R-:W-:-:S04]  /*0b40*/  UIADD3 UR8, UPT, UPT, -UR4, 0x100000, URZ ;  /* 0x0010000004087890 */ /* 0x000fc8000fffe1ff */
[----:B------:R-:W-:Y:S02]  /*0b50*/  USHF.L.U32 UR9, UR8, 0xb, URZ ;  /* 0x0000000b08097899 */ /* 0x000fe400080006ff */
[----:B------:R-:W-:Y:S02]  /*0b60*/  USHF.L.U32 UR8, UR8, 0x1, URZ ;  /* 0x0000000108087899 */ /* 0x000fe400080006ff */
[----:B-1----:R-:W-:Y:S02]  /*0b70*/  ULEA UR5, UR5, UR6, 0x18 ;  /* 0x0000000605057291 */ /* 0x002fe4000f8ec0ff */
[----:B------:R-:W-:-:S04]  /*0b80*/  UIADD3 UR6, UPT, UPT, -UR7, 0x100000, URZ ;  /* 0x0010000007067890 */ /* 0x000fc8000fffe1ff */
[----:B------:R-:W-:Y:S02]  /*0b90*/  USHF.L.U32 UR7, UR6, 0xb, URZ ;  /* 0x0000000b06077899 */ /* 0x000fe400080006ff */
[----:B------:R-:W-:Y:S01]  /*0ba0*/  USHF.L.U32 UR6, UR6, 0x1, URZ ;  /* 0x0000000106067899 */ /* 0x000fe200080006ff */
[----:B------:R-:W1:Y:S03]  /*0bb0*/  FENCE.VIEW.ASYNC.S ;  /* 0x00000000000073c6 */ /* 0x000e660000000000 */
[----:B-1----:R2:W1:Y:S08]  /*0bc0*/  SYNCS.EXCH.64 URZ, [UR5+0x140], UR8 ;  /* 0x0001400805ff75b2 */ /* 0x0024700008000100 */
[----:B------:R2:W1:Y:S01]  /*0bd0*/  SYNCS.EXCH.64 URZ, [UR5+0x150], UR6 ;  /* 0x0001500605ff75b2 */ /* 0x0004620008000100 */
[----:B------:R2:W1:Y:S01]  /*0be0*/  SYNCS.EXCH.64 URZ, [UR5+0x148], UR8 ;  /* 0x0001480805ff75b2 */ /* 0x0004620008000100 */
[----:B------:R2:W1:Y:S02]  /*0bf0*/  SYNCS.EXCH.64 URZ, [UR5+0x158], UR6 ;  /* 0x0001580605ff75b2 */ /* 0x0004640008000100 */
[----:B--2---:R-:W-:Y:S01]  /*0c00*/  NOP ;  /* 0x0000000000007918 */ /* 0x004fe20000000000 */
.L_x_13:
[----:B------:R-:W2:Y:S01]  /*0c10*/  SHFL.IDX PT, R0, R2, RZ, 0x1f ;  /* 0x00001fff02007589 */ /* 0x000ea200000e0000 */
[----:B------:R-:W-:Y:S01]  /*0c20*/  NOP ;  /* 0x0000000000007918 */ /* 0x000fe20000000000 */
[----:B--2---:R-:W-:-:S13]  /*0c30*/  ISETP.NE.AND P0, PT, R0, 0x5, PT ;  /* 0x000000050000780c */ /* 0x004fda0003f05270 */
[----:B------:R-:W-:Y:S05]  /*0c40*/  @P0 BRA `(.L_x_14) ;  /* 0x0000000000580947 */ /* 0x000fea0003800000 */
[----:B-1----:R-:W1:Y:S01]  /*0c50*/  S2UR UR6, SR_CgaCtaId ;  /* 0x00000000000679c3 */ /* 0x002e620000008800 */
        /* <DEDUP_REMOVED lines=12> */
[----:B-1----:R2:W1:Y:S01]  /*0d20*/  SYNCS.EXCH.64 URZ, [UR6+0x160], UR8 ;  /* 0x0001600806ff75b2 */ /* 0x0024620008000100 */
[----:B------:R2:W1:Y:S01]  /*0d30*/  SYNCS.EXCH.64 URZ, [UR6+0x180], UR4 ;  /* 0x0001800406ff75b2 */ /* 0x0004620008000100 */
[----:B------:R2:W1:Y:S01]  /*0d40*/  SYNCS.EXCH.64 URZ, [UR6+0x168], UR8 ;  /* 0x0001680806ff75b2 */ /* 0x0004620008000100 */
[----:B------:R2:W1:Y:S01]  /*0d50*/  SYNCS.EXCH.64 URZ, [UR6+0x188], UR4 ;  /* 0x0001880406ff75b2 */ /* 0x0004620008000100 */
[----:B------:R2:W1:Y:S01]  /*0d60*/  SYNCS.EXCH.64 URZ, [UR6+0x170], UR8 ;  /* 0x0001700806ff75b2 */ /* 0x0004620008000100 */
[----:B------:R2:W1:Y:S01]  /*0d70*/  SYNCS.EXCH.64 URZ, [UR6+0x190], UR4 ;  /* 0x0001900406ff75b2 */ /* 0x0004620008000100 */
[----:B------:R2:W1:Y:S01]  /*0d80*/  SYNCS.EXCH.64 URZ, [UR6+0x178], UR8 ;  /* 0x0001780806ff75b2 */ /* 0x0004620008000100 */
[----:B------:R2:W1:Y:S02]  /*0d90*/  SYNCS.EXCH.64 URZ, [UR6+0x198], UR4 ;  /* 0x0001980406ff75b2 */ /* 0x0004640008000100 */
[----:B--2---:R-:W-:Y:S01]  /*0da0*/  NOP ;  /* 0x0000000000007918 */ /* 0x004fe20000000000 */
.L_x_14:
[----:B------:R-:W2:Y:S01]  /*0db0*/  SHFL.IDX PT, R0, R2, RZ, 0x1f ;  /* 0x00001fff02007589 */ /* 0x000ea200000e0000 */
[----:B------:R-:W1:Y:S01]  /*0dc0*/  S2UR UR55, SR_CTAID.X ;  /* 0x00000000003779c3 */ /* 0x000e620000002500 */
[----:B------:R-:W-:-:S07]  /*0dd0*/  NOP ;  /* 0x0000000000007918 */ /* 0x000fce0000000000 */
[----:B------:R-:W1:Y:S01]  /*0de0*/  S2UR UR54, SR_CTAID.Y ;  /* 0x00000000003679c3 */ /* 0x000e620000002600 */
[----:B--2---:R-:W-:-:S13]  /*0df0*/  ISETP.NE.AND P0, PT, R0, 0x3, PT ;  /* 0x000000030000780c */ /* 0x004fda0003f05270 */
[----:B-1----:R-:W-:Y:S05]  /*0e00*/  @P0 BRA `(.L_x_15) ;  /* 0x0000000000380947 */ /* 0x002fea0003800000 */
[----:B------:R-:W1:Y:S01]  /*0e10*/  S2UR UR5, SR_CgaCtaId ;  /* 0x00000000000579c3 */ /* 0x000e620000008800 */
        /* <DEDUP_REMOVED lines=8> */
[----:B-1----:R1:W2:Y:S01]  /*0ea0*/  SYNCS.EXCH.64 URZ, [UR5+0x1a0], UR6 ;  /* 0x0001a00605ff75b2 */ /* 0x0022a20008000100 */
[----:B------:R1:W1:Y:S01]  /*0eb0*/  SYNCS.EXCH.64 URZ, [UR5+0x1b0], UR6 ;  /* 0x0001b00605ff75b2 */ /* 0x0002620008000100 */
[----:B------:R1:W1:Y:S01]  /*0ec0*/  SYNCS.EXCH.64 URZ, [UR5+0x1a8], UR6 ;  /* 0x0001a80605ff75b2 */ /* 0x0002620008000100 */
[----:B------:R1:W1:Y:S01]  /*0ed0*/  SYNCS.EXCH.64 URZ, [UR5+0x1b8], UR6 ;  /* 0x0001b80605ff75b2 */ /* 0x0002620008000100 */
[----:B------:R-:W-:Y:S01]  /*0ee0*/  NOP ;  /* 0x0000000000007918 */ /* 0x000fe20000000000 */
.L_x_15:
[----:B------:R-:W-:-:S05]  /*0ef0*/  CS2R.32 R3, SR_CgaSize ;  /* 0x0000000000037805 */ /* 0x000fca0000008a00 */
[----:B------:R-:W-:-:S05]  /*0f00*/  IMAD R3, R3, -0xa0, RZ ;  /* 0xffffff6003037824 */ /* 0x000fca00078e02ff */
[----:B-1----:R-:W-:-:S14]  /*0f10*/  R2UR UR5, R3 ;  /* 0x00000000030572ca */ /* 0x002fdc00000e0000 */
[----:B------:R-:W1:Y:S01]  /*0f20*/  LDCU UR5, c[0x0][UR5+0x2b0] ;  /* 0x00005600050577ac */ /* 0x000e620008000800 */
[----:B------:R-:W-:Y:S01]  /*0f30*/  I2FP.F32.U32 R0, UR55 ;  /* 0x0000003700007c45 */ /* 0x000fe20008201000 */
[----:B------:R-:W-:Y:S01]  /*0f40*/  NOP ;  /* 0x0000000000007918 */ /* 0x000fe20000000000 */
[----:B------:R-:W-:Y:S02]  /*0f50*/  I2FP.F32.U32 R3, UR54 ;  /* 0x0000003600037c45 */ /* 0x000fe40008201000 */
[----:B------:R-:W-:-:S05]  /*0f60*/  CS2R.32 R2, SR_CgaSize ;  /* 0x0000000000027805 */ /* 0x000fca0000008a00 */
[----:B------:R-:W-:-:S05]  /*0f70*/  IMAD R2, R2, -0xa0, RZ ;  /* 0xffffff6002027824 */ /* 0x000fca00078e02ff */
[----:B------:R-:W-:-:S14]  /*0f80*/  R2UR UR4, R2 ;  /* 0x00000000020472ca */ /* 0x000fdc00000e0000 */
[----:B------:R-:W3:Y:S01]  /*0f90*/  LDCU UR4, c[0x0][UR4+0x2b4] ;  /* 0x00005680040477ac */ /* 0x000ee20008000800 */
[----:B------:R-:W2:Y:S01]  /*0fa0*/  S2UR UR36, SR_CTAID.Z ;  /* 0x00000000002479c3 */ /* 0x000ea20000002700 */
[----:B------:R-:W4:Y:S01]  /*0fb0*/  LDCU UR13, c[0x0][0xb24] ;  /* 0x00016480ff0d77ac */ /* 0x000f220008000800 */
[----:B-1----:R-:W-:Y:S01]  /*0fc0*/  FMUL R0, R0, UR5 ;  /* 0x0000000500007c20 */ /* 0x002fe20008400000 */
[----:B------:R-:W-:-:S05]  /*0fd0*/  CS2R.32 R2, SR_CgaSize ;  /* 0x0000000000027805 */ /* 0x000fca0000008a00 */
[----:B------:R-:W-:-:S05]  /*0fe0*/  IMAD R2, R2, -0xa0, RZ ;  /* 0xffffff6002027824 */ /* 0x000fca00078e02ff */
[----:B------:R-:W-:-:S14]  /*0ff0*/  R2UR UR5, R2 ;  /* 0x00000000020572ca */ /* 0x000fdc00000e0000 */
[----:B------:R-:W1:Y:S01]  /*1000*/  LDCU UR5, c[0x0][UR5+0x2a0] ;  /* 0x00005400050577ac */ /* 0x000e620008000800 */
[----:B------:R3:W2:Y:S01]  /*1010*/  F2I.U32.TRUNC.NTZ R2, R0 ;  /* 0x0000000000027305 */ /* 0x0006a2000020f000 */
[----:B----4-:R-:W-:Y:S01]  /*1020*/  UISETP.GE.AND UP0, UPT, UR13, 0x1, UPT ;  /* 0x000000010d00788c */ /* 0x010fe2000bf06270 */
[----:B---3--:R-:W-:Y:S01]  /*1030*/  FMUL R0, R3, UR4 ;  /* 0x0000000403007c20 */ /* 0x008fe20008400000 */
[----:B------:R-:W-:-:S06]  /*1040*/  RPCMOV.32 Rpc.LO, R3 ;  /* 0x0000000300007352 */ /* 0x000fcc0000000000 */
[----:B------:R-:W-:-:S05]  /*1050*/  CS2R.32 R3, SR_CgaSize ;  /* 0x0000000000037805 */ /* 0x000fca0000008a00 */
[----:B------:R-:W-:-:S05]  /*1060*/  IMAD R3, R3, -0xa0, RZ ;  /* 0xffffff6003037824 */ /* 0x000fca00078e02ff */
[----:B------:R-:W-:Y:S02]  /*1070*/  R2UR UR4, R3 ;  /* 0x00000000030472ca */ /* 0x000fe400000e0000 */
[----:B------:R-:W-:-:S12]  /*1080*/  RPCMOV.32 R3, Rpc.LO ;  /* 0x0000000000037353 */ /* 0x000fd80000000000 */
[----:B------:R-:W3:Y:S01]  /*1090*/  LDCU UR4, c[0x0][UR4+0x2a4] ;  /* 0x00005480040477ac */ /* 0x000ee20008000800 */
[----:B--2---:R-:W-:Y:S01]  /*10a0*/  R2UR UR49, R2 ;  /* 0x00000000023172ca */ /* 0x004fe200000e0000 */
[----:B------:R-:W2:-:S12]  /*10b0*/  F2I.U32.TRUNC.NTZ R0, R0 ;  /* 0x0000000000007305 */ /* 0x000e98000020f000 */
[----:B------:R-:W-:-:S04]  /*10c0*/  UIADD3 UR49, UPT, UPT, -UR49, URZ, URZ ;  /* 0x000000ff31317290 */ /* 0x000fc8000fffe1ff */
[----:B-1----:R-:W-:Y:S01]  /*10d0*/  UIMAD UR49, UR5, UR49, UR55 ;  /* 0x00000031053172a4 */ /* 0x002fe2000f8e0237 */
[----:B--2---:R-:W-:-:S13]  /*10e0*/  R2UR UR48, R0 ;  /* 0x00000000003072ca */ /* 0x004fda00000e0000 */
[----:B------:R-:W-:-:S04]  /*10f0*/  UIADD3 UR48, UPT, UPT, -UR48, URZ, URZ ;  /* 0x000000ff30307290 */ /* 0x000fc8000fffe1ff */
[----:B---3--:R-:W-:Y:S01]  /*1100*/  UIMAD UR48, UR4, UR48, UR54 ;  /* 0x00000030043072a4 */ /* 0x008fe2000f8e0236 */
[----:B------:R-:W-:Y:S06]  /*1110*/  BAR.SYNC.DEFER_BLOCKING 0x0 ;  /* 0x0000000000007b1d */ /* 0x000fec0000010000 */
[----:B------:R-:W-:Y:S05]  /*1120*/  BRA.U !UP0, `(.L_x_16) ;  /* 0x0000000108d47547 */ /* 0x000fea000b800000 */
[----:B------:R-:W1:Y:S01]  /*1130*/  LDCU.128 UR4, c[0x0][0xb10] ;  /* 0x00016200ff0477ac */ /* 0x000e620008000c00 */
[----:B------:R-:W2:Y:S01]  /*1140*/  LDCU UR15, c[0x0][0x370] ;  /* 0x00006e00ff0f77ac */ /* 0x000ea20008000800 */
[----:B------:R-:W3:Y:S01]  /*1150*/  LDCU UR14, c[0x0][0x374] ;  /* 0x00006e80ff0e77ac */ /* 0x000ee20008000800 */
[----:B------:R-:W4:Y:S01]  /*1160*/  LDCU UR11, c[0x0][0xb0c] ;  /* 0x00016180ff0b77ac */ /* 0x000f220008000800 */
[----:B------:R-:W4:Y:S01]  /*1170*/  LDCU UR10, c[0x0][0xb20] ;  /* 0x00016400ff0a77ac */ /* 0x000f220008000800 */
[----:B------:R-:W4:Y:S01]  /*1180*/  LDCU.64 UR8, c[0x0][0xb28] ;  /* 0x00016500ff0877ac */ /* 0x000f220008000a00 */
[----:B-1----:R-:W-:Y:S02]  /*1190*/  UISETP.NE.AND UP0, UPT, UR6, 0x1, UPT ;  /* 0x000000010600788c */ /* 0x002fe4000bf05270 */
[----:B---3--:R-:W-:Y:S02]  /*11a0*/  UIMAD.WIDE.U32 UR18, UR14, UR7, URZ ;  /* 0x000000070e1272a5 */ /* 0x008fe4000f8e00ff */
[----:B--2---:R-:W-:-:S02]  /*11b0*/  UIMAD.WIDE.U32 UR16, UR15, UR4, URZ ;  /* 0x000000040f1072a5 */ /* 0x004fc4000f8e00ff */
[----:B----4-:R-:W-:Y:S02]  /*11c0*/  UISETP.NE.AND UP1, UPT, UR11, 0x1, UPT ;  /* 0x000000010b00788c */ /* 0x010fe4000bf25270 */
[----:B------:R-:W-:Y:S02]  /*11d0*/  UIMAD.WIDE.U32 UR20, UR54, UR7, URZ ;  /* 0x00000007361472a5 */ /* 0x000fe4000f8e00ff */
[----:B------:R-:W-:Y:S01]  /*11e0*/  UISETP.NE.AND UP4, UPT, UR13, 0x1, UPT ;  /* 0x000000010d00788c */ /* 0x000fe2000bf85270 */
[----:B------:R-:W-:Y:S01]  /*11f0*/  UMOV UR7, UR19 ;  /* 0x0000001300077c82 */ /* 0x000fe20008000000 */
[----:B------:R-:W-:Y:S01]  /*1200*/  UMOV UR16, UR17 ;  /* 0x0000001100107c82 */ /* 0x000fe20008000000 */
[----:B------:R-:W-:Y:S02]  /*1210*/  @UP0 USHF.R.U32.HI UR14, URZ, UR10, UR7 ;  /* 0x0000000aff0e0299 */ /* 0x000fe40008011607 */
[----:B------:R-:W-:Y:S02]  /*1220*/  UIMAD.WIDE.U32 UR18, UR55, UR4, URZ ;  /* 0x00000004371272a5 */ /* 0x000fe4000f8e00ff */
[----:B------:R-:W-:-:S02]  /*1230*/  @UP1 USHF.R.U32.HI UR15, URZ, UR5, UR16 ;  /* 0x00000005ff0f1299 */ /* 0x000fc40008011610 */
[----:B------:R-:W-:Y:S02]  /*1240*/  UIMAD.WIDE.U32 UR16, UR14, UR8, URZ ;  /* 0x000000080e1072a5 */ /* 0x000fe4000f8e00ff */
[----:B------:R-:W-:Y:S01]  /*1250*/  UIMAD.WIDE.U32 UR22, UR15, UR8, URZ ;  /* 0x000000080f1672a5 */ /* 0x000fe2000f8e00ff */
[----:B------:R-:W-:Y:S01]  /*1260*/  UMOV UR20, UR21 ;  /* 0x0000001500147c82 */ /* 0x000fe20008000000 */
[----:B------:R-:W-:Y:S01]  /*1270*/  UMOV UR18, UR19 ;  /* 0x0000001300127c82 */ /* 0x000fe20008000000 */
[----:B------:R-:W-:Y:S02]  /*1280*/  USHF.R.U32.HI UR20, URZ, UR10, UR20 ;  /* 0x0000000aff147299 */ /* 0x000fe40008011614 */
[----:B------:R-:W-:Y:S02]  /*1290*/  UMOV UR16, UR17 ;  /* 0x0000001100107c82 */ /* 0x000fe40008000000 */
[----:B------:R-:W-:Y:S01]  /*12a0*/  UMOV UR22, UR23 ;  /* 0x0000001700167c82 */ /* 0x000fe20008000000 */
[----:B------:R-:W-:-:S02]  /*12b0*/  @UP4 USHF.R.U32.HI UR14, URZ, UR9, UR16 ;  /* 0x00000009ff0e4299 */ /* 0x000fc40008011610 */
[----:B------:R-:W-:Y:S02]  /*12c0*/  USHF.R.U32.HI UR18, URZ, UR5, UR18 ;  /* 0x00000005ff127299 */ /* 0x000fe40008011612 */
[----:B------:R-:W-:Y:S02]  /*12d0*/  USEL UR20, UR54, UR20, !UP0 ;  /* 0x0000001436147287 */ /* 0x000fe4000c000000 */
[----:B------:R-:W-:Y:S02]  /*12e0*/  @UP4 USHF.R.U32.HI UR15, URZ, UR9, UR22 ;  /* 0x00000009ff0f4299 */ /* 0x000fe40008011616 */
[----:B------:R-:W-:Y:S02]  /*12f0*/  UIMAD UR14, UR14, UR13, URZ ;  /* 0x0000000d0e0e72a4 */ /* 0x000fe4000f8e02ff */
[----:B------:R-:W-:Y:S02]  /*1300*/  USEL UR18, UR55, UR18, !UP1 ;  /* 0x0000001237127287 */ /* 0x000fe4000c800000 */
[----:B------:R-:W-:-:S02]  /*1310*/  UIMAD UR4, UR15, UR13, URZ ;  /* 0x0000000d0f0472a4 */ /* 0x000fc4000f8e02ff */
[----:B------:R-:W-:Y:S02]  /*1320*/  UISETP.GE.AND UP0, UPT, UR20, UR14, UPT ;  /* 0x0000000e1400728c */ /* 0x000fe4000bf06270 */
[----:B------:R-:W-:Y:S02]  /*1330*/  UIMAD.WIDE.U32 UR22, UR20, UR8, URZ ;  /* 0x00000008141672a5 */ /* 0x000fe4000f8e00ff */
[----:B------:R-:W-:Y:S02]  /*1340*/  UISETP.GE.OR UP0, UPT, UR18, UR4, UP0 ;  /* 0x000000041200728c */ /* 0x000fe40008706670 */
[----:B------:R-:W-:Y:S02]  /*1350*/  UIMAD.WIDE.U32 UR16, UR18, UR8, URZ ;  /* 0x00000008121072a5 */ /* 0x000fe4000f8e00ff */
[----:B------:R-:W-:Y:S01]  /*1360*/  UIADD3 UR5, UPT, UPT, -UR20, URZ, URZ ;  /* 0x000000ff14057290 */ /* 0x000fe2000fffe1ff */
[----:B------:R-:W-:Y:S01]  /*1370*/  UMOV UR4, UR23 ;  /* 0x0000001700047c82 */ /* 0x000fe20008000000 */
[----:B------:R-:W-:-:S02]  /*1380*/  UIADD3 UR7, UPT, UPT, -UR18, URZ, URZ ;  /* 0x000000ff12077290 */ /* 0x000fc4000fffe1ff */
[----:B------:R-:W-:-:S03]  /*1390*/  USHF.R.U32.HI UR4, URZ, UR9, UR4 ;  /* 0x00000009ff047299 */ /* 0x000fc60008011604 */
[----:B------:R-:W-:Y:S01]  /*13a0*/  @!UP0 UMOV UR16, UR17 ;  /* 0x0000001100108c82 */ /* 0x000fe20008000000 */
[----:B------:R-:W-:Y:S02]  /*13b0*/  UIMAD UR5, UR6, UR5, UR54 ;  /* 0x00000005060572a4 */ /* 0x000fe4000f8e0236 */
[----:B------:R-:W-:Y:S02]  /*13c0*/  USEL UR4, UR20, UR4, !UP4 ;  /* 0x0000000414047287 */ /* 0x000fe4000e000000 */
[----:B------:R-:W-:Y:S02]  /*13d0*/  @!UP0 USHF.R.U32.HI UR9, URZ, UR9, UR16 ;  /* 0x00000009ff098299 */ /* 0x000fe40008011610 */
[----:B------:R-:W-:Y:S02]  /*13e0*/  UIADD3 UR8, UPT, UPT, -UR4, URZ, URZ ;  /* 0x000000ff04087290 */ /* 0x000fe4000fffe1ff */
[----:B------:R-:W-:Y:S02]  /*13f0*/  @!UP0 USEL UR9, UR18, UR9, !UP4 ;  /* 0x0000000912098287 */ /* 0x000fe4000e000000 */
[----:B------:R-:W-:-:S02]  /*1400*/  UIMAD UR8, UR13, UR8, UR20 ;  /* 0x000000080d0872a4 */ /* 0x000fc4000f8e0214 */
[----:B------:R-:W-:Y:S02]  /*1410*/  @!UP0 UIADD3 UR4, UPT, UPT, UR4, -UR9, URZ ;  /* 0x8000000904048290 */ /* 0x000fe4000fffe0ff */
[----:B------:R-:W-:Y:S02]  /*1420*/  @!UP0 UIMAD UR8, UR8, UR15, UR9 ;  /* 0x0000000f080882a4 */ /* 0x000fe4000f8e0209 */
[----:B------:R-:W-:Y:S02]  /*1430*/  @!UP0 UIMAD UR20, UR4, UR13, UR18 ;  /* 0x0000000d041482a4 */ /* 0x000fe4000f8e0212 */
[----:B------:R-:W-:Y:S02]  /*1440*/  UIMAD UR7, UR11, UR7, UR55 ;  /* 0x000000070b0772a4 */ /* 0x000fe4000f8e0237 */
[----:B------:R-:W-:Y:S01]  /*1450*/  UIMAD UR54, UR20, UR6, UR5 ;  /* 0x00000006143672a4 */ /* 0x000fe2000f8e0205 */
[----:B------:R-:W-:Y:S02]  /*1460*/  @!UP0 UMOV UR18, UR8 ;  /* 0x0000000800128c82 */ /* 0x000fe40008000000 */
[----:B------:R-:W-:-:S12]  /*1470*/  UIMAD UR55, UR18, UR11, UR7 ;  /* 0x0000000b123772a4 */ /* 0x000fd8000f8e0207 */
.L_x_16:
[----:B------:R-:W1:Y:S01]  /*1480*/  LDCU UR4, c[0x0][0xb30] ;  /* 0x00016600ff0477ac */ /* 0x000e620008000800 */
[----:B------:R-:W2:Y:S01]  /*1490*/  S2UR UR7, SR_CgaCtaId ;  /* 0x00000000000779c3 */ /* 0x000ea20000008800 */
[----:B-1----:R-:W-:-:S09]  /*14a0*/  UISETP.NE.AND UP0, UPT, UR4, 0x1, UPT ;  /* 0x000000010400788c */ /* 0x002fd2000bf05270 */
[----:B--2---:R-:W-:Y:S05]  /*14b0*/  BRA.U UP0, `(.L_x_17) ;  /* 0x0000000100447547 */ /* 0x004fea000b800000 */
[----:B------:R-:W1:Y:S01]  /*14c0*/  LDCU.128 UR8, c[0x0][0xb10] ;  /* 0x00016200ff0877ac */ /* 0x000e620008000c00 */
[----:B------:R-:W2:Y:S01]  /*14d0*/  LDCU UR5, c[0x0][0xb0c] ;  /* 0x00016180ff0577ac */ /* 0x000ea20008000800 */
[----:B------:R-:W3:Y:S01]  /*14e0*/  LDCU UR4, c[0x0][0xb20] ;  /* 0x00016400ff0477ac */ /* 0x000ee20008000800 */
[----:B-1----:R-:W-:Y:S02]  /*14f0*/  UIMAD.WIDE.U32 UR16, UR55, UR8, URZ ;  /* 0x00000008371072a5 */ /* 0x002fe4000f8e00ff */
[----:B------:R-:W-:Y:S02]  /*1500*/  UIMAD.WIDE.U32 UR14, UR54, UR11, URZ ;  /* 0x0000000b360e72a5 */ /* 0x000fe4000f8e00ff */
[----:B--2---:R-:W-:Y:S02]  /*1510*/  UISETP.NE.AND UP1, UPT, UR5, 0x1, UPT ;  /* 0x000000010500788c */ /* 0x004fe4000bf25270 */
[----:B------:R-:W-:Y:S01]  /*1520*/  UISETP.NE.AND UP0, UPT, UR10, 0x1, UPT ;  /* 0x000000010a00788c */ /* 0x000fe2000bf05270 */
[----:B------:R-:W-:-:S02]  /*1530*/  UMOV UR6, UR17 ;  /* 0x0000001100067c82 */ /* 0x000fc40008000000 */
[----:B------:R-:W-:Y:S01]  /*1540*/  UMOV UR14, UR15 ;  /* 0x0000000f000e7c82 */ /* 0x000fe20008000000 */
[----:B------:R-:W-:Y:S02]  /*1550*/  USHF.R.U32.HI UR6, URZ, UR9, UR6 ;  /* 0x00000009ff067299 */ /* 0x000fe40008011606 */
[----:B---3--:R-:W-:Y:S02]  /*1560*/  USHF.R.U32.HI UR4, URZ, UR4, UR14 ;  /* 0x00000004ff047299 */ /* 0x008fe4000801160e */
[----:B------:R-:W-:Y:S02]  /*1570*/  USEL UR6, UR55, UR6, !UP1 ;  /* 0x0000000637067287 */ /* 0x000fe4000c800000 */
[----:B------:R-:W-:-:S04]  /*1580*/  USEL UR4, UR54, UR4, !UP0 ;  /* 0x0000000436047287 */ /* 0x000fc8000c000000 */
[----:B------:R-:W-:Y:S02]  /*1590*/  UIADD3 UR8, UPT, UPT, UR6, -UR4, URZ ;  /* 0x8000000406087290 */ /* 0x000fe4000fffe0ff */
[----:B------:R-:W-:Y:S02]  /*15a0*/  UIADD3 UR4, UPT, UPT, -UR6, UR4, URZ ;  /* 0x0000000406047290 */ /* 0x000fe4000fffe1ff */
[----:B------:R-:W-:Y:S02]  /*15b0*/  UIMAD UR54, UR8, UR10, UR54 ;  /* 0x0000000a083672a4 */ /* 0x000fe4000f8e0236 */
[----:B------:R-:W-:-:S12]  /*15c0*/  UIMAD UR55, UR4, UR5, UR55 ;  /* 0x00000005043772a4 */ /* 0x000fd8000f8e0237 */
.L_x_17:
[----:B------:R-:W-:Y:S01]  /*15d0*/  BAR.SYNC.DEFER_BLOCKING 0x0 ;  /* 0x0000000000007b1d */ /* 0x000fe20000010000 */
[----:B------:R-:W-:Y:S01]  /*15e0*/  UISETP.NE.AND UP0, UPT, UR12, 0x2, UPT ;  /* 0x000000020c00788c */ /* 0x000fe2000bf05270 */
[----:B------:R-:W-:Y:S02]  /*15f0*/  ISETP.NE.OR P3, PT, R4, 0x2, !P3 ;  /* 0x000000020400780c */ /* 0x000fe40005f65670 */
[----:B------:R-:W-:Y:S02]  /*1600*/  LOP3.LUT R14, R6, 0x1f, RZ, 0xc0, !PT ;  /* 0x0000001f060e7812 */ /* 0x000fe400078ec0ff */
[----:B------:R-:W1:Y:S04]  /*1610*/  LDCU UR13, c[0x0][0xb24] ;  /* 0x00016480ff0d77ac */ /* 0x000e680008000800 */
[----:B------:R-:W-:Y:S05]  /*1620*/  BRA.U UP0, `(.L_x_18) ;  /* 0x0000001900607547 */ /* 0x000fea000b800000 */
[----:B------:R-:W2:Y:S01]  /*1630*/  LDCU UR25, c[0x0][0x38c] ;  /* 0x00007180ff1977ac */ /* 0x000ea20008000800 */
[----:B------:R-:W-:Y:S01]  /*1640*/  PLOP3.LUT P1, PT, PT, PT, UP3, 0x80, 0x8 ;  /* 0x000000000008781c */ /* 0x000fe20003f2f038 */
[----:B------:R-:W-:Y:S01]  /*1650*/  HFMA2 R12, -RZ, RZ, 0, 0 ;  /* 0x00000000ff0c7431 */ /* 0x000fe200000001ff */
[----:B------:R-:W-:Y:S01]  /*1660*/  ISETP.EQ.OR P2, PT, R14, RZ, P3 ;  /* 0x000000ff0e00720c */ /* 0x000fe20001f42670 */
[----:B------:R-:W-:Y:S01]  /*1670*/  IMAD.MOV.U32 R0, RZ, RZ, 0x1 ;  /* 0x00000001ff007424 */ /* 0x000fe200078e00ff */
[----:B------:R-:W-:Y:S01]  /*1680*/  PLOP3.LUT P1, PT, P1, PT, PT, 0x8, 0x80 ;  /* 0x000000000080781c */ /* 0x000fe20000f2e170 */
[----:B------:R-:W-:Y:S01]  /*1690*/  IMAD.MOV.U32 R9, RZ, RZ, RZ ;  /* 0x000000ffff097224 */ /* 0x000fe200078e00ff */
[----:B------:R-:W-:Y:S01]  /*16a0*/  MOV R11, 0x1 ;  /* 0x00000001000b7802 */ /* 0x000fe20000000f00 */
[----:B------:R-:W-:Y:S01]  /*16b0*/  IMAD.MOV.U32 R10, RZ, RZ, RZ ;  /* 0x000000ffff0a7224 */ /* 0x000fe200078e00ff */
[----:B------:R-:W3:Y:S01]  /*16c0*/  LDCU UR15, c[0x0][0x370] ;  /* 0x00006e00ff0f77ac */ /* 0x000ee20008000800 */
[----:B------:R-:W4:Y:S01]  /*16d0*/  LDCU.64 UR28, c[0x0][0x348] ;  /* 0x00006900ff1c77ac */ /* 0x000f220008000a00 */
[----:B------:R-:W1:Y:S01]  /*16e0*/  LDCU UR14, c[0x0][0x374] ;  /* 0x00006e80ff0e77ac */ /* 0x000e620008000800 */
[----:B--2---:R-:W-:Y:S01]  /*16f0*/  UIADD3 UR4, UPT, UPT, UR25, 0xf, URZ ;  /* 0x0000000f19047890 */ /* 0x004fe2000fffe0ff */
[----:B------:R-:W-:-:S03]  /*1700*/  UMOV UR23, URZ ;  /* 0x000000ff00177c82 */ /* 0x000fc60008000000 */
[----:B------:R-:W-:-:S04]  /*1710*/  USHF.R.S32.HI UR27, URZ, 0x1f, UR4 ;  /* 0x0000001fff1b7899 */ /* 0x000fc80008011404 */
[----:B------:R-:W-:Y:S02]  /*1720*/  ULEA.HI UR27, UR27, UR4, URZ, 0x4 ;  /* 0x000000041b1b7291 */ /* 0x000fe4000f8f20ff */
[----:B------:R-:W-:Y:S02]  /*1730*/  UIADD3 UR4, UPT, UPT, UR25, -0x1, URZ ;  /* 0xffffffff19047890 */ /* 0x000fe4000fffe0ff */
[----:B------:R-:W-:Y:S02]  /*1740*/  USHF.R.S32.HI UR27, URZ, 0x4, UR27 ;  /* 0x00000004ff1b7899 */ /* 0x000fe4000801141b */
[----:B------:R-:W-:Y:S02]  /*1750*/  UISETP.GE.U32.AND UP1, UPT, UR4, -0x1f, UPT ;  /* 0xffffffe10400788c */ /* 0x000fe4000bf26070 */
[----:B------:R-:W-:Y:S02]  /*1760*/  UISETP.LT.U32.AND UP0, UPT, UR27, 0x11, UPT ;  /* 0x000000111b00788c */ /* 0x000fe4000bf01070 */
[----:B------:R-:W-:-:S02]  /*1770*/  UIADD3 UR25, UPT, UPT, UR25, 0x1e, URZ ;  /* 0x0000001e19197890 */ /* 0x000fc4000fffe0ff */
[----:B------:R-:W-:-:S04]  /*1780*/  USEL UR26, UR27, 0x11, UP0 ;  /* 0x000000111b1a7887 */ /* 0x000fc80008000000 */
[----:B------:R-:W-:Y:S02]  /*1790*/  UIADD3 UR6, UPT, UPT, UR26, -0x1, URZ ;  /* 0xffffffff1a067890 */ /* 0x000fe4000fffe0ff */
[----:B------:R-:W-:Y:S02]  /*17a0*/  @UP1 UIADD3 UR6, UPT, UPT, UR26, URZ, URZ ;  /* 0x000000ff1a061290 */ /* 0x000fe4000fffe0ff */
[----:B------:R-:W-:Y:S02]  /*17b0*/  UIADD3 UR24, UPT, UPT, UR27, -UR26, URZ ;  /* 0x8000001a1b187290 */ /* 0x000fe4000fffe0ff */
[----:B-1-34-:R-:W-:-:S12]  /*17c0*/  UIADD3 UR6, UPT, UPT, UR6, 0x1, URZ ;  /* 0x0000000106067890 */ /* 0x01afd8000fffe0ff */
.L_x_36:
[----:B------:R-:W-:Y:S01]  /*17d0*/  UISETP.NE.AND UP0, UPT, UR7, URZ, UPT ;  /* 0x000000ff0700728c */ /* 0x000fe2000bf05270 */
[----:B------:R-:W1:Y:S08]  /*17e0*/  S2UR UR7, SR_CgaCtaId ;  /* 0x00000000000779c3 */ /* 0x000e700000008800 */
[----:B------:R-:W-:Y:S05]  /*17f0*/  BRA.U UP0, `(.L_x_19) ;  /* 0x0000000100347547 */ /* 0x000fea000b800000 */
[----:B------:R-:W2:Y:S01]  /*1800*/  S2R R2, SR_CgaCtaId ;  /* 0x0000000000027919 */ /* 0x000ea20000008800 */
[----:B------:R-:W-:-:S04]  /*1810*/  MOV R3, 0x400 ;  /* 0x0000040000037802 */ /* 0x000fc80000000f00 */
[----:B--2---:R-:W-:Y:S02]  /*1820*/  LEA R2, R2, R3, 0x18 ;  /* 0x0000000302027211 */ /* 0x004fe400078ec0ff */
[----:B------:R-:W-:-:S03]  /*1830*/  SHF.L.U32 R3, R11, 0x1f, RZ ;  /* 0x0000001f0b037819 */ /* 0x000fc600000006ff */
[----:B------:R-:W-:-:S04]  /*1840*/  IMAD R2, R10, 0x8, R2 ;  /* 0x000000080a027824 */ /* 0x000fc800078e0202 */
[----:B------:R-:W2:Y:S02]  /*1850*/  SYNCS.PHASECHK.TRANS64.TRYWAIT P0, [R2+URZ+0x1b0], R3 ;  /* 0x0001b003020075a7 */ /* 0x000ea400080011ff */
[----:B--2---:R-:W-:Y:S05]  /*1860*/  @!P0 BRA `(.L_x_20) ;  /* 0x0000009000288947 */ /* 0x004fea0003800000 */
.L_x_130:
[----:B------:R2:W-:Y:S02]  /*1870*/  SYNCS.ARRIVE.TRANS64.A1T0 RZ, [R2+URZ+0x1a0], RZ ;  /* 0x0001a0ff02ff79a7 */ /* 0x0005e400081000ff */
[----:B--2---:R-:W-:-:S05]  /*1880*/  VIADD R2, R10, 0x1 ;  /* 0x000000010a027836 */ /* 0x004fca0000000000 */
[----:B------:R-:W-:-:S04]  /*1890*/  ISETP.NE.AND P0, PT, R2, 0x2, PT ;  /* 0x000000020200780c */ /* 0x000fc80003f05270 */
[----:B------:R-:W-:Y:S02]  /*18a0*/  SEL R3, RZ, 0x1, P0 ;  /* 0x00000001ff037807 */ /* 0x000fe40000000000 */
[----:B------:R-:W-:Y:S02]  /*18b0*/  SEL R10, R2, RZ, P0 ;  /* 0x000000ff020a7207 */ /* 0x000fe40000000000 */
[----:B------:R-:W-:-:S07]  /*18c0*/  LOP3.LUT R11, R11, R3, RZ, 0x3c, !PT ;  /* 0x000000030b0b7212 */ /* 0x000fce00078e3cff */
.L_x_19:
[----:B------:R-:W-:Y:S01]  /*18d0*/  UMOV UR4, 0x400 ;  /* 0x0000040000047882 */ /* 0x000fe20000000000 */
[----:B------:R-:W-:Y:S01]  /*18e0*/  SHF.L.U32 R2, R0, 0x1f, RZ ;  /* 0x0000001f00027819 */ /* 0x000fe200000006ff */
[----:B-1----:R-:W-:Y:S02]  /*18f0*/  ULEA UR4, UR7, UR4, 0x18 ;  /* 0x0000000407047291 */ /* 0x002fe4000f8ec0ff */
[----:B------:R-:W-:Y:S02]  /*1900*/  UISETP.GE.U32.AND UP0, UPT, UR25, 0x1f, UPT ;  /* 0x0000001f1900788c */ /* 0x000fe4000bf06070 */
[----:B------:R-:W-:Y:S02]  /*1910*/  ULEA UR5, UR23, UR4, 0x3 ;  /* 0x0000000417057291 */ /* 0x000fe4000f8e18ff */
[----:B------:R-:W-:Y:S02]  /*1920*/  USHF.L.U32 UR35, UR55, 0x6, URZ ;  /* 0x0000000637237899 */ /* 0x000fe400080006ff */
[----:B------:R-:W-:Y:S01]  /*1930*/  UIMAD UR11, UR54, 0xf0, URZ ;  /* 0x000000f0360b78a4 */ /* 0x000fe2000f8e02ff */
[----:B------:R-:W-:-:S04]  /*1940*/  UMOV UR30, URZ ;  /* 0x000000ff001e7c82 */ /* 0x000fc80008000000 */
[----:B------:R1:W2:Y:S01]  /*1950*/  SYNCS.PHASECHK.TRANS64.TRYWAIT P0, [UR5+0x88], R2 ;  /* 0x00008802ff0075a7 */ /* 0x0002a20008001105 */
[----:B------:R-:W-:Y:S06]  /*1960*/  BRA.U !UP0, `(.L_x_21) ;  /* 0x0000000108a87547 */ /* 0x000fec000b800000 */
[----:B------:R-:W-:Y:S01]  /*1970*/  UMOV UR16, URZ ;  /* 0x000000ff00107c82 */ /* 0x000fe20008000000 */
[----:B------:R-:W-:-:S05]  /*1980*/  UMOV UR5, UR23 ;  /* 0x0000001700057c82 */ /* 0x000fca0008000000 */
.L_x_26:
[----:B--2---:R-:W-:Y:S01]  /*1990*/  @!P3 MOV R3, 0x2600 ;  /* 0x000026000003b802 */ /* 0x004fe20000000f00 */
[----:B------:R-:W-:Y:S01]  /*19a0*/  ULEA UR33, UR5, UR4, 0x3 ;  /* 0x0000000405217291 */ /* 0x000fe2000f8e18ff */
[----:B--234-:R-:W-:Y:S11]  /*19b0*/  @P0 BRA `(.L_x_22) ;  /* 0x00000000000c0947 */ /* 0x01cff60003800000 */
[----:B-1----:R-:W-:Y:S04]  /*19c0*/  SHF.L.U32 R2, R0, 0x1f, RZ ;  /* 0x0000001f00027819 */ /* 0x002fe800000006ff */
[----:B------:R-:W1:Y:S02]  /*19d0*/  SYNCS.PHASECHK.TRANS64.TRYWAIT P0, [UR33+0x88], R2 ;  /* 0x00008802ff0075a7 */ /* 0x000e640008001121 */
[----:B-1----:R-:W-:Y:S05]  /*19e0*/  @!P0 BRA `(.L_x_23) ;  /* 0x0000008c00dc8947 */ /* 0x002fea0003800000 */
.L_x_22:
[----:B------:R2:W-:Y:S01]  /*19f0*/  @!P3 SYNCS.ARRIVE.TRANS64 RZ, [UR33], R3 ;  /* 0x00000003ffffb9a7 */ /* 0x0005e20008000021 */
[----:B------:R-:W-:Y:S04]  /*1a00*/  BSSY.RECONVERGENT B0, `(.L_x_24) ;  /* 0x0000003000007945 */ /* 0x000fe80003800200 */
[----:B------:R-:W-:Y:S05]  /*1a10*/  @P2 BRA `(.L_x_25) ;  /* 0x0000000000042947 */ /* 0x000fea0003800000 */
[----:B------:R-:W-:Y:S05]  /*1a20*/  BPT.TRAP 0x1 ;  /* 0x000000040000795c */ /* 0x000fea0000300000 */
.L_x_25:
[----:B------:R-:W-:Y:S05]  /*1a30*/  BSYNC.RECONVERGENT B0 ;  /* 0x0000000000007941 */ /* 0x000fea0003800200 */
.L_x_24:
[----:B------:R-:W-:Y:S02]  /*1a40*/  UIADD3 UR23, UPT, UPT, UR5, 0x1, URZ ;  /* 0x0000000105177890 */ /* 0x000fe4000fffe0ff */
[----:B------:R-:W-:Y:S02]  /*1a50*/  UIADD3 UR18, UP1, UPT, UR28, 0x80, URZ ;  /* 0x000000801c127890 */ /* 0x000fe4000ff3e0ff */
[----:B------:R-:W-:Y:S02]  /*1a60*/  UISETP.NE.AND UP0, UPT, UR23, 0x11, UPT ;  /* 0x000000111700788c */ /* 0x000fe4000bf05270 */
[----:B------:R-:W-:Y:S02]  /*1a70*/  ULEA UR32, UR5, UR4, 0xb ;  /* 0x0000000405207291 */ /* 0x000fe4000f8e58ff */
[----:B------:R-:W-:Y:S02]  /*1a80*/  USEL UR9, URZ, 0x1, UP0 ;  /* 0x00000001ff097887 */ /* 0x000fe40008000000 */
[----:B------:R-:W-:Y:S02]  /*1a90*/  USEL UR23, UR23, URZ, UP0 ;  /* 0x000000ff17177287 */ /* 0x000fe40008000000 */
[----:B------:R-:W-:Y:S02]  /*1aa0*/  USHF.L.U32 UR34, UR16, 0x4, URZ ;  /* 0x0000000410227899 */ /* 0x000fe400080006ff */
[----:B------:R-:W-:Y:S01]  /*1ab0*/  ULEA UR8, UR23, UR4, 0x3 ;  /* 0x0000000417087291 */ /* 0x000fe2000f8e18ff */
[----:B------:R-:W-:Y:S01]  /*1ac0*/  LOP3.LUT R0, R0, UR9, RZ, 0x3c, !PT ;  /* 0x0000000900007c12 */ /* 0x000fe2000f8e3cff */
[----:B------:R-:W-:Y:S02]  /*1ad0*/  UIADD3.X UR19, UPT, UPT, URZ, UR29, URZ, UP1, !UPT ;  /* 0x0000001dff137290 */ /* 0x000fe40008ffe4ff */
[----:B------:R-:W-:Y:S01]  /*1ae0*/  UIADD3 UR32, UPT, UPT, UR32, 0xf300, URZ ;  /* 0x0000f30020207890 */ /* 0x000fe2000fffe0ff */
[----:B-1----:R-:W-:Y:S01]  /*1af0*/  SHF.L.U32 R2, R0, 0x1f, RZ ;  /* 0x0000001f00027819 */ /* 0x002fe200000006ff */
[----:B------:R-:W-:Y:S02]  /*1b00*/  UIADD3 UR30, UP0, UPT, UR28, 0x180, URZ ;  /* 0x000001801c1e7890 */ /* 0x000fe4000ff1e0ff */
[----:B------:R-:W-:Y:S01]  /*1b10*/  UIADD3 UR16, UPT, UPT, UR16, 0x1, URZ ;  /* 0x0000000110107890 */ /* 0x000fe2000fffe0ff */
[----:B------:R3:W4:Y:S01]  /*1b20*/  SYNCS.PHASECHK.TRANS64.TRYWAIT P0, [UR8+0x88], R2 ;  /* 0x00008802ff0075a7 */ /* 0x0007220008001108 */
[----:B------:R-:W-:Y:S01]  /*1b30*/  UIMAD UR8, UR5, 0x1e00, UR4 ;  /* 0x00001e00050878a4 */ /* 0x000fe2000f8e0204 */
[----:B------:R-:W-:Y:S01]  /*1b40*/  UMOV UR38, 0x0 ;  /* 0x0000000000267882 */ /* 0x000fe20000000000 */
[----:B------:R-:W-:Y:S02]  /*1b50*/  UMOV UR39, 0x10000000 ;  /* 0x1000000000277882 */ /* 0x000fe40000000000 */
[----:B------:R-:W-:Y:S01]  /*1b60*/  UIADD3 UR8, UPT, UPT, UR8, 0x17b00, URZ ;  /* 0x00017b0008087890 */ /* 0x000fe2000fffe0ff */
[----:B------:R-:W-:Y:S01]  /*1b70*/  UTMALDG.3D [UR32], [UR18], desc[UR38] ;  /* 0x00002620120075b4 */ /* 0x000fe20008011000 */
[----:B------:R-:W-:Y:S01]  /*1b80*/  UIADD3.X UR31, UPT, UPT, URZ, UR29, URZ, UP0, !UPT ;  /* 0x0000001dff1f7290 */ /* 0x000fe200087fe4ff */
[----:B------:R-:W-:Y:S01]  /*1b90*/  UMOV UR12, UR36 ;  /* 0x00000024000c7c82 */ /* 0x000fe20008000000 */
[----:B------:R-:W-:Y:S01]  /*1ba0*/  UMOV UR9, UR33 ;  /* 0x0000002100097c82 */ /* 0x000fe20008000000 */
[----:B------:R-:W-:Y:S01]  /*1bb0*/  UMOV UR10, UR34 ;  /* 0x00000022000a7c82 */ /* 0x000fe20008000000 */
[----:B------:R-:W-:Y:S01]  /*1bc0*/  UISETP.NE.AND UP0, UPT, UR16, UR6, UPT ;  /* 0x000000061000728c */ /* 0x000fe2000bf05270 */
[----:B------:R-:W-:Y:S04]  /*1bd0*/  UMOV UR5, UR23 ;  /* 0x0000001700057c82 */ /* 0x000fe80008000000 */
[----:B------:R1:W-:Y:S02]  /*1be0*/  UTMALDG.3D [UR8], [UR30], desc[UR38] ;  /* 0x000026081e0075b4 */ /* 0x0003e40008011000 */
[----:B-1----:R-:W-:Y:S02]  /*1bf0*/  UMOV UR30, UR6 ;  /* 0x00000006001e7c82 */ /* 0x002fe40008000000 */
[----:B------:R-:W-:Y:S05]  /*1c00*/  BRA.U UP0, `(.L_x_26) ;  /* 0xfffffffd00607547 */ /* 0x000fea000b83ffff */
.L_x_21:
[----:B------:R-:W-:Y:S01]  /*1c10*/  ULEA UR5, UR23, UR4, 0x3 ;  /* 0x0000000417057291 */ /* 0x000fe2000f8e18ff */
[----:B-1-3--:R-:W-:Y:S01]  /*1c20*/  SHF.L.U32 R2, R0, 0x1f, RZ ;  /* 0x0000001f00027819 */ /* 0x00afe200000006ff */
[----:B------:R-:W-:Y:S01]  /*1c30*/  @!P1 SYNCS.ARRIVE.TRANS64.A1T0 RZ, [UR4+0x138], RZ ;  /* 0x000138ffffff99a7 */ /* 0x000fe20008100004 */
[----:B------:R-:W-:-:S06]  /*1c40*/  UISETP.GT.AND UP0, UPT, UR27, UR26, UPT ;  /* 0x0000001a1b00728c */ /* 0x000fcc000bf04270 */
[----:B--2-4-:R1:W2:Y:S03]  /*1c50*/  SYNCS.PHASECHK.TRANS64.TRYWAIT P0, [UR5+0x88], R2 ;  /* 0x00008802ff0075a7 */ /* 0x0142a60008001105 */
[----:B------:R-:W-:Y:S05]  /*1c60*/  BRA.U !UP0, `(.L_x_27) ;  /* 0x0000000108ac7547 */ /* 0x000fea000b800000 */
[----:B------:R-:W-:Y:S01]  /*1c70*/  UIADD3 UR31, UPT, UPT, UR24, UR30, URZ ;  /* 0x0000001e181f7290 */ /* 0x000fe2000fffe0ff */
[----:B------:R-:W-:-:S11]  /*1c80*/  UMOV UR5, UR23 ;  /* 0x0000001700057c82 */ /* 0x000fd60008000000 */
.L_x_32:
[----:B--2---:R-:W-:Y:S01]  /*1c90*/  @!P3 MOV R3, 0x2600 ;  /* 0x000026000003b802 */ /* 0x004fe20000000f00 */
[----:B---3--:R-:W-:Y:S01]  /*1ca0*/  ULEA UR17, UR5, UR4, 0x3 ;  /* 0x0000000405117291 */ /* 0x008fe2000f8e18ff */
[----:B--2-4-:R-:W-:Y:S11]  /*1cb0*/  @P0 BRA `(.L_x_28) ;  /* 0x00000000000c0947 */ /* 0x014ff60003800000 */
[----:B-1----:R-:W-:Y:S04]  /*1cc0*/  SHF.L.U32 R2, R0, 0x1f, RZ ;  /* 0x0000001f00027819 */ /* 0x002fe800000006ff */
[----:B------:R-:W1:Y:S02]  /*1cd0*/  SYNCS.PHASECHK.TRANS64.TRYWAIT P0, [UR17+0x88], R2 ;  /* 0x00008802ff0075a7 */ /* 0x000e640008001111 */
[----:B-1----:R-:W-:Y:S05]  /*1ce0*/  @!P0 BRA `(.L_x_29) ;  /* 0x0000008c00348947 */ /* 0x002fea0003800000 */
.L_x_28:
[----:B------:R2:W-:Y:S01]  /*1cf0*/  @!P3 SYNCS.ARRIVE.TRANS64 RZ, [UR17], R3 ;  /* 0x00000003ffffb9a7 */ /* 0x0005e20008000011 */
[----:B------:R-:W-:Y:S04]  /*1d00*/  BSSY.RECONVERGENT B0, `(.L_x_30) ;  /* 0x0000003000007945 */ /* 0x000fe80003800200 */
[----:B------:R-:W-:Y:S05]  /*1d10*/  @P2 BRA `(.L_x_31) ;  /* 0x0000000000042947 */ /* 0x000fea0003800000 */
[----:B------:R-:W-:Y:S05]  /*1d20*/  BPT.TRAP 0x1 ;  /* 0x000000040000795c */ /* 0x000fea0000300000 */
.L_x_31:
[----:B------:R-:W-:Y:S05]  /*1d30*/  BSYNC.RECONVERGENT B0 ;  /* 0x0000000000007941 */ /* 0x000fea0003800200 */
.L_x_30:
[----:B------:R-:W-:Y:S02]  /*1d40*/  UIADD3 UR23, UPT, UPT, UR5, 0x1, URZ ;  /* 0x0000000105177890 */ /* 0x000fe4000fffe0ff */
[----:B------:R-:W-:Y:S02]  /*1d50*/  ULEA UR16, UR5, UR4, 0xb ;  /* 0x0000000405107291 */ /* 0x000fe4000f8e58ff */
[----:B------:R-:W-:Y:S02]  /*1d60*/  UISETP.NE.AND UP0, UPT, UR23, 0x11, UPT ;  /* 0x000000111700788c */ /* 0x000fe4000bf05270 */
[----:B------:R-:W-:Y:S02]  /*1d70*/  UIADD3 UR40, UP1, UPT, UR28, 0x80, URZ ;  /* 0x000000801c287890 */ /* 0x000fe4000ff3e0ff */
[----:B------:R-:W-:Y:S02]  /*1d80*/  USEL UR9, URZ, 0x1, UP0 ;  /* 0x00000001ff097887 */ /* 0x000fe40008000000 */
[----:B------:R-:W-:Y:S02]  /*1d90*/  USEL UR23, UR23, URZ, UP0 ;  /* 0x000000ff17177287 */ /* 0x000fe40008000000 */
[----:B------:R-:W-:Y:S02]  /*1da0*/  USHF.L.U32 UR18, UR30, 0x4, URZ ;  /* 0x000000041e127899 */ /* 0x000fe400080006ff */
[----:B------:R-:W-:Y:S01]  /*1db0*/  ULEA UR8, UR23, UR4, 0x3 ;  /* 0x0000000417087291 */ /* 0x000fe2000f8e18ff */
[----:B------:R-:W-:Y:S01]  /*1dc0*/  LOP3.LUT R0, R0, UR9, RZ, 0x3c, !PT ;  /* 0x0000000900007c12 */ /* 0x000fe2000f8e3cff */
[----:B------:R-:W-:Y:S02]  /*1dd0*/  UIADD3 UR16, UPT, UPT, UR16, 0xf300, URZ ;  /* 0x0000f30010107890 */ /* 0x000fe4000fffe0ff */
[----:B------:R-:W-:Y:S01]  /*1de0*/  UIADD3.X UR41, UPT, UPT, URZ, UR29, URZ, UP1, !UPT ;  /* 0x0000001dff297290 */ /* 0x000fe20008ffe4ff */
[----:B-1----:R-:W-:Y:S01]  /*1df0*/  SHF.L.U32 R2, R0, 0x1f, RZ ;  /* 0x0000001f00027819 */ /* 0x002fe200000006ff */
[----:B------:R-:W-:Y:S02]  /*1e00*/  UIADD3 UR38, UP0, UPT, UR28, 0x180, URZ ;  /* 0x000001801c267890 */ /* 0x000fe4000ff1e0ff */
[----:B------:R-:W-:Y:S01]  /*1e10*/  UIADD3 UR30, UPT, UPT, UR30, 0x1, URZ ;  /* 0x000000011e1e7890 */ /* 0x000fe2000fffe0ff */
[----:B------:R3:W4:Y:S01]  /*1e20*/  SYNCS.PHASECHK.TRANS64.TRYWAIT P0, [UR8+0x88], R2 ;  /* 0x00008802ff0075a7 */ /* 0x0007220008001108 */
[----:B------:R-:W-:Y:S01]  /*1e30*/  UIMAD UR8, UR5, 0x1e00, UR4 ;  /* 0x00001e00050878a4 */ /* 0x000fe2000f8e0204 */
[----:B------:R-:W-:Y:S01]  /*1e40*/  UMOV UR32, 0x0 ;  /* 0x0000000000207882 */ /* 0x000fe20000000000 */
[----:B------:R-:W-:Y:S01]  /*1e50*/  UMOV UR33, 0x10000000 ;  /* 0x1000000000217882 */ /* 0x000fe20000000000 */
[----:B------:R-:W-:Y:S01]  /*1e60*/  UMOV UR19, UR35 ;  /* 0x0000002300137c82 */ /* 0x000fe20008000000 */
[----:B------:R-:W-:Y:S01]  /*1e70*/  UMOV UR20, UR36 ;  /* 0x0000002400147c82 */ /* 0x000fe20008000000 */
[----:B------:R-:W-:Y:S01]  /*1e80*/  UIADD3 UR8, UPT, UPT, UR8, 0x17b00, URZ ;  /* 0x00017b0008087890 */ /* 0x000fe2000fffe0ff */
[----:B------:R3:W-:Y:S01]  /*1e90*/  UTMALDG.3D [UR16], [UR40], desc[UR32] ;  /* 0x00002010280075b4 */ /* 0x0007e20008011000 */
[----:B------:R-:W-:Y:S01]  /*1ea0*/  UIADD3.X UR39, UPT, UPT, URZ, UR29, URZ, UP0, !UPT ;  /* 0x0000001dff277290 */ /* 0x000fe200087fe4ff */
[----:B------:R-:W-:Y:S01]  /*1eb0*/  UMOV UR12, UR36 ;  /* 0x00000024000c7c82 */ /* 0x000fe20008000000 */
[----:B------:R-:W-:Y:S01]  /*1ec0*/  UMOV UR9, UR17 ;  /* 0x0000001100097c82 */ /* 0x000fe20008000000 */
[----:B------:R-:W-:Y:S01]  /*1ed0*/  UMOV UR10, UR18 ;  /* 0x00000012000a7c82 */ /* 0x000fe20008000000 */
[----:B------:R-:W-:Y:S01]  /*1ee0*/  UISETP.NE.AND UP0, UPT, UR30, UR31, UPT ;  /* 0x0000001f1e00728c */ /* 0x000fe2000bf05270 */
[----:B------:R-:W-:Y:S04]  /*1ef0*/  UMOV UR5, UR23 ;  /* 0x0000001700057c82 */ /* 0x000fe80008000000 */
[----:B------:R3:W-:Y:S04]  /*1f00*/  UTMALDG.3D [UR8], [UR38], desc[UR32] ;  /* 0x00002008260075b4 */ /* 0x0007e80008011000 */
[----:B------:R-:W-:Y:S05]  /*1f10*/  BRA.U UP0, `(.L_x_32) ;  /* 0xfffffffd005c7547 */ /* 0x000fea000b83ffff */
.L_x_27:
[C---:B--2---:R-:W-:Y:S01]  /*1f20*/  LEA R3, R9.reuse, UR4, 0x3 ;  /* 0x0000000409037c11 */ /* 0x044fe2000f8e18ff */
[----:B------:R-:W-:Y:S01]  /*1f30*/  NOP ;  /* 0x0000000000007918 */ /* 0x000fe20000000000 */
[----:B-1-3--:R-:W-:Y:S02]  /*1f40*/  SHF.L.U32 R2, R12, 0x1f, RZ ;  /* 0x0000001f0c027819 */ /* 0x00afe400000006ff */
[----:B------:R-:W-:Y:S02]  /*1f50*/  LEA R4, R9, UR4, 0x4 ;  /* 0x0000000409047c11 */ /* 0x000fe4000f8e20ff */
[----:B----4-:R-:W1:Y:S02]  /*1f60*/  SYNCS.PHASECHK.TRANS64.TRYWAIT P0, [R3+URZ+0x140], R2 ;  /* 0x00014002030075a7 */ /* 0x010e6400080011ff */
[----:B-1----:R-:W-:Y:S05]  /*1f70*/  @!P0 BRA `(.L_x_33) ;  /* 0x0000008800a88947 */ /* 0x002fea0003800000 */
.L_x_133:
[----:B------:R-:W2:Y:S01]  /*1f80*/  LDS.128 R4, [R4+0x1d0] ;  /* 0x0001d00004047984 */ /* 0x000ea20000000c00 */
[----:B------:R-:W-:Y:S01]  /*1f90*/  UISETP.GE.AND UP0, UPT, UR13, 0x1, UPT ;  /* 0x000000010d00788c */ /* 0x000fe2000bf06270 */
[----:B------:R-:W-:Y:S01]  /*1fa0*/  @!PT LDS RZ, [RZ] ;  /* 0x00000000fffff984 */ /* 0x000fe20000000800 */
[----:B------:R-:W-:Y:S01]  /*1fb0*/  @!PT LDS RZ, [RZ] ;  /* 0x00000000fffff984 */ /* 0x000fe20000000800 */
[----:B------:R-:W-:Y:S01]  /*1fc0*/  @!PT LDS RZ, [RZ] ;  /* 0x00000000fffff984 */ /* 0x000fe20000000800 */
[----:B------:R-:W-:Y:S01]  /*1fd0*/  @!PT LDS RZ, [RZ] ;  /* 0x00000000fffff984 */ /* 0x000fe20000000800 */
[----:B------:R3:W-:Y:S06]  /*1fe0*/  MEMBAR.ALL.CTA ;  /* 0x0000000000007992 */ /* 0x0007ec0000008000 */
[----:B---3--:R-:W3:Y:S01]  /*1ff0*/  FENCE.VIEW.ASYNC.S ;  /* 0x00000000000073c6 */ /* 0x008ee20000000000 */
[----:B--2---:R-:W-:-:S13]  /*2000*/  LOP3.LUT P0, RZ, R6, 0x1, RZ, 0xc0, !PT ;  /* 0x0000000106ff7812 */ /* 0x004fda000780c0ff */
[----:B---3--:R-:W-:Y:S01]  /*2010*/  VOTEU.ANY UP1, P0 ;  /* 0x0000000000ff7886 */ /* 0x008fe20000020100 */
[----:B------:R-:W-:-:S13]  /*2020*/  PLOP3.LUT P0, PT, PT, PT, UP1, 0x80, 0x8 ;  /* 0x000000000008781c */ /* 0x000fda0003f0f018 */
[----:B-1----:R-:W-:Y:S02]  /*2030*/  @P0 LOP3.LUT R2, R5, 0xffff, RZ, 0xc0, !PT ;  /* 0x0000ffff05020812 */ /* 0x002fe400078ec0ff */
[----:B------:R-:W-:Y:S02]  /*2040*/  @P0 MOV R8, R4 ;  /* 0x0000000400080202 */ /* 0x000fe40000000f00 */
[----:B------:R-:W-:Y:S01]  /*2050*/  @P0 R2UR UR8, R2 ;  /* 0x00000000020802ca */ /* 0x000fe200000e0000 */
[----:B------:R-:W-:Y:S01]  /*2060*/  VIADD R2, R3, 0x150 ;  /* 0x0000015003027836 */ /* 0x000fe20000000000 */
[----:B------:R-:W-:Y:S02]  /*2070*/  @P0 SHF.R.U32.HI R4, RZ, 0x10, R5 ;  /* 0x00000010ff040819 */ /* 0x000fe40000011605 */
[----:B------:R-:W-:Y:S02]  /*2080*/  @P0 R2UR UR9, R8 ;  /* 0x00000000080902ca */ /* 0x000fe400000e0000 */
[----:B------:R-:W-:-:S02]  /*2090*/  PRMT R2, RZ, 0x654, R2 ;  /* 0x00000654ff027816 */ /* 0x000fc40000000002 */
[----:B------:R-:W-:Y:S02]  /*20a0*/  @P0 R2UR UR5, R4 ;  /* 0x00000000040502ca */ /* 0x000fe400000e0000 */
[----:B------:R1:W-:Y:S03]  /*20b0*/  SYNCS.ARRIVE.TRANS64.RED.A1T0 RZ, [R2+URZ], RZ ;  /* 0x000000ff02ff79a7 */ /* 0x0003e600081004ff */
[----:B------:R-:W-:-:S04]  /*20c0*/  @UP1 UMOV UR21, UR8 ;  /* 0x0000000800151c82 */ /* 0x000fc80008000000 */
[----:B------:R-:W-:-:S04]  /*20d0*/  @UP1 UMOV UR22, UR9 ;  /* 0x0000000900161c82 */ /* 0x000fc80008000000 */
[----:B------:R-:W-:Y:S01]  /*20e0*/  @UP1 UMOV UR36, UR5 ;  /* 0x0000000500241c82 */ /* 0x000fe20008000000 */
[----:B------:R-:W-:Y:S05]  /*20f0*/  BRA.U !UP0, `(.L_x_34) ;  /* 0x0000000108d47547 */ /* 0x000fea000b800000 */
[----:B------:R-:W2:Y:S01]  /*2100*/  LDCU.128 UR8, c[0x0][0xb10] ;  /* 0x00016200ff0877ac */ /* 0x000ea20008000c00 */
[----:B------:R-:W3:Y:S01]  /*2110*/  LDCU UR5, c[0x0][0xb20] ;  /* 0x00016400ff0577ac */ /* 0x000ee20008000800 */
[----:B------:R-:W4:Y:S01]  /*2120*/  LDCU UR12, c[0x0][0xb0c] ;  /* 0x00016180ff0c77ac */ /* 0x000f220008000800 */
[----:B------:R-:W1:Y:S01]  /*2130*/  LDCU.64 UR16, c[0x0][0xb28] ;  /* 0x00016500ff1077ac */ /* 0x000e620008000a00 */
[----:B------:R-:W-:Y:S02]  /*2140*/  UISETP.NE.AND UP3, UPT, UR13, 0x1, UPT ;  /* 0x000000010d00788c */ /* 0x000fe4000bf65270 */
[----:B--2---:R-:W-:Y:S02]  /*2150*/  UIMAD.WIDE.U32 UR32, UR14, UR11, URZ ;  /* 0x0000000b0e2072a5 */ /* 0x004fe4000f8e00ff */
[----:B------:R-:W-:Y:S02]  /*2160*/  UIMAD.WIDE.U32 UR18, UR15, UR8, URZ ;  /* 0x000000080f1272a5 */ /* 0x000fe4000f8e00ff */
[----:B------:R-:W-:-:S02]  /*2170*/  UIMAD.WIDE.U32 UR30, UR21, UR11, URZ ;  /* 0x0000000b151e72a5 */ /* 0x000fc4000f8e00ff */
[----:B------:R-:W-:Y:S01]  /*2180*/  UISETP.NE.AND UP0, UPT, UR10, 0x1, UPT ;  /* 0x000000010a00788c */ /* 0x000fe2000bf05270 */
[----:B------:R-:W-:Y:S02]  /*2190*/  UMOV UR11, UR33 ;  /* 0x00000021000b7c82 */ /* 0x000fe40008000000 */
[----:B------:R-:W-:Y:S01]  /*21a0*/  UMOV UR18, UR19 ;  /* 0x0000001300127c82 */ /* 0x000fe20008000000 */
[----:B---3--:R-:W-:Y:S02]  /*21b0*/  USHF.R.U32.HI UR11, URZ, UR5, UR11 ;  /* 0x00000005ff0b7299 */ /* 0x008fe4000801160b */
[----:B----4-:R-:W-:Y:S02]  /*21c0*/  UISETP.NE.AND UP2, UPT, UR12, 0x1, UPT ;  /* 0x000000010c00788c */ /* 0x010fe4000bf45270 */
[----:B------:R-:W-:Y:S02]  /*21d0*/  USHF.R.U32.HI UR18, URZ, UR9, UR18 ;  /* 0x00000009ff127299 */ /* 0x000fe40008011612 */
[----:B------:R-:W-:-:S02]  /*21e0*/  USEL UR11, UR14, UR11, !UP0 ;  /* 0x0000000b0e0b7287 */ /* 0x000fc4000c000000 */
[----:B------:R-:W-:Y:S02]  /*21f0*/  USEL UR18, UR15, UR18, !UP2 ;  /* 0x000000120f127287 */ /* 0x000fe4000d000000 */
[----:B-1----:R-:W-:Y:S02]  /*2200*/  UIMAD.WIDE.U32 UR34, UR11, UR16, URZ ;  /* 0x000000100b2272a5 */ /* 0x002fe4000f8e00ff */
[----:B------:R-:W-:Y:S02]  /*2210*/  UIMAD.WIDE.U32 UR32, UR22, UR8, URZ ;  /* 0x00000008162072a5 */ /* 0x000fe4000f8e00ff */
[----:B------:R-:W-:Y:S01]  /*2220*/  UIMAD.WIDE.U32 UR38, UR18, UR16, URZ ;  /* 0x00000010122672a5 */ /* 0x000fe2000f8e00ff */
[----:B------:R-:W-:Y:S02]  /*2230*/  UMOV UR30, UR31 ;  /* 0x0000001f001e7c82 */ /* 0x000fe40008000000 */
[----:B------:R-:W-:Y:S01]  /*2240*/  UMOV UR34, UR35 ;  /* 0x0000002300227c82 */ /* 0x000fe20008000000 */
[----:B------:R-:W-:-:S02]  /*2250*/  USHF.R.U32.HI UR30, URZ, UR5, UR30 ;  /* 0x00000005ff1e7299 */ /* 0x000fc4000801161e */
[----:B------:R-:W-:Y:S01]  /*2260*/  @UP3 USHF.R.U32.HI UR11, URZ, UR17, UR34 ;  /* 0x00000011ff0b3299 */ /* 0x000fe20008011622 */
[----:B------:R-:W-:Y:S01]  /*2270*/  UMOV UR32, UR33 ;  /* 0x0000002100207c82 */ /* 0x000fe20008000000 */
[----:B------:R-:W-:Y:S01]  /*2280*/  UMOV UR38, UR39 ;  /* 0x0000002700267c82 */ /* 0x000fe20008000000 */
[----:B------:R-:W-:Y:S02]  /*2290*/  USHF.R.U32.HI UR32, URZ, UR9, UR32 ;  /* 0x00000009ff207299 */ /* 0x000fe40008011620 */
[----:B------:R-:W-:Y:S02]  /*22a0*/  USEL UR30, UR21, UR30, !UP0 ;  /* 0x0000001e151e7287 */ /* 0x000fe4000c000000 */
[----:B------:R-:W-:Y:S02]  /*22b0*/  @UP3 USHF.R.U32.HI UR18, URZ, UR17, UR38 ;  /* 0x00000011ff123299 */ /* 0x000fe40008011626 */
[----:B------:R-:W-:Y:S02]  /*22c0*/  UIMAD UR11, UR13, UR11, URZ ;  /* 0x0000000b0d0b72a4 */ /* 0x000fe4000f8e02ff */
[----:B------:R-:W-:-:S02]  /*22d0*/  USEL UR32, UR22, UR32, !UP2 ;  /* 0x0000002016207287 */ /* 0x000fc4000d000000 */
[----:B------:R-:W-:Y:S02]  /*22e0*/  UIMAD UR5, UR13, UR18, URZ ;  /* 0x000000120d0572a4 */ /* 0x000fe4000f8e02ff */
        /* <DEDUP_REMOVED lines=22> */
.L_x_34:
[----:B------:R-:W2:Y:S02]  /*2450*/  LDCU UR5, c[0x0][0xb30] ;  /* 0x00016600ff0577ac */ /* 0x000ea40008000800 */
[----:B--2---:R-:W-:-:S09]  /*2460*/  UISETP.NE.AND UP0, UPT, UR5, 0x1, UPT ;  /* 0x000000010500788c */ /* 0x004fd2000bf05270 */
[----:B------:R-:W-:Y:S05]  /*2470*/  BRA.U UP0, `(.L_x_35) ;  /* 0x0000000100447547 */ /* 0x000fea000b800000 */
[----:B------:R-:W2:Y:S01]  /*2480*/  LDCU.128 UR8, c[0x0][0xb10] ;  /* 0x00016200ff0877ac */ /* 0x000ea20008000c00 */
[----:B------:R-:W3:Y:S01]  /*2490*/  LDCU UR12, c[0x0][0xb0c] ;  /* 0x00016180ff0c77ac */ /* 0x000ee20008000800 */
[----:B------:R-:W4:Y:S01]  /*24a0*/  LDCU UR5, c[0x0][0xb20] ;  /* 0x00016400ff0577ac */ /* 0x000f220008000800 */
[----:B--2---:R-:W-:Y:S02]  /*24b0*/  UIMAD.WIDE.U32 UR18, UR22, UR8, URZ ;  /* 0x00000008161272a5 */ /* 0x004fe4000f8e00ff */
[----:B------:R-:W-:Y:S02]  /*24c0*/  UIMAD.WIDE.U32 UR16, UR21, UR11, URZ ;  /* 0x0000000b151072a5 */ /* 0x000fe4000f8e00ff */
[----:B---3--:R-:W-:Y:S02]  /*24d0*/  UISETP.NE.AND UP2, UPT, UR12, 0x1, UPT ;  /* 0x000000010c00788c */ /* 0x008fe4000bf45270 */
[----:B------:R-:W-:Y:S01]  /*24e0*/  UISETP.NE.AND UP0, UPT, UR10, 0x1, UPT ;  /* 0x000000010a00788c */ /* 0x000fe2000bf05270 */
[----:B------:R-:W-:-:S02]  /*24f0*/  UMOV UR8, UR19 ;  /* 0x0000001300087c82 */ /* 0x000fc40008000000 */
[----:B------:R-:W-:Y:S01]  /*2500*/  UMOV UR16, UR17 ;  /* 0x0000001100107c82 */ /* 0x000fe20008000000 */
[----:B------:R-:W-:Y:S02]  /*2510*/  USHF.R.U32.HI UR8, URZ, UR9, UR8 ;  /* 0x00000009ff087299 */ /* 0x000fe40008011608 */
[----:B----4-:R-:W-:Y:S02]  /*2520*/  USHF.R.U32.HI UR5, URZ, UR5, UR16 ;  /* 0x00000005ff057299 */ /* 0x010fe40008011610 */
[----:B------:R-:W-:Y:S02]  /*2530*/  USEL UR8, UR22, UR8, !UP2 ;  /* 0x0000000816087287 */ /* 0x000fe4000d000000 */
[----:B------:R-:W-:-:S04]  /*2540*/  USEL UR5, UR21, UR5, !UP0 ;  /* 0x0000000515057287 */ /* 0x000fc8000c000000 */
[----:B------:R-:W-:Y:S02]  /*2550*/  UIADD3 UR9, UPT, UPT, UR8, -UR5, URZ ;  /* 0x8000000508097290 */ /* 0x000fe4000fffe0ff */
[----:B------:R-:W-:Y:S02]  /*2560*/  UIADD3 UR5, UPT, UPT, -UR8, UR5, URZ ;  /* 0x0000000508057290 */ /* 0x000fe4000fffe1ff */
[----:B------:R-:W-:Y:S02]  /*2570*/  UIMAD UR21, UR9, UR10, UR21 ;  /* 0x0000000a091572a4 */ /* 0x000fe4000f8e0215 */
[----:B------:R-:W-:-:S12]  /*2580*/  UIMAD UR22, UR5, UR12, UR22 ;  /* 0x0000000c051672a4 */ /* 0x000fd8000f8e0216 */
.L_x_35:
[----:B-1----:R-:W-:Y:S01]  /*2590*/  VIADD R2, R9, 0x1 ;  /* 0x0000000109027836 */ /* 0x002fe20000000000 */
[----:B------:R-:W-:Y:S01]  /*25a0*/  PLOP3.LUT P1, PT, PT, PT, PT, 0x80, 0x8 ;  /* 0x000000000008781c */ /* 0x000fe20003f2f070 */
[----:B------:R-:W-:Y:S02]  /*25b0*/  UIADD3 UR55, UPT, UPT, UR22, UR49, URZ ;  /* 0x0000003116377290 */ /* 0x000fe4000fffe0ff */
[----:B------:R-:W-:Y:S01]  /*25c0*/  UIADD3 UR54, UPT, UPT, UR21, UR48, URZ ;  /* 0x0000003015367290 */ /* 0x000fe2000fffe0ff */
[----:B------:R-:W-:-:S04]  /*25d0*/  ISETP.NE.AND P0, PT, R2, 0x2, PT ;  /* 0x000000020200780c */ /* 0x000fc80003f05270 */
[----:B------:R-:W-:Y:S02]  /*25e0*/  SEL R3, RZ, 0x1, P0 ;  /* 0x00000001ff037807 */ /* 0x000fe40000000000 */
[----:B------:R-:W-:Y:S02]  /*25f0*/  SEL R9, R2, RZ, P0 ;  /* 0x000000ff02097207 */ /* 0x000fe40000000000 */
[----:B------:R-:W-:Y:S01]  /*2600*/  LOP3.LUT R12, R12, R3, RZ, 0x3c, !PT ;  /* 0x000000030c0c7212 */ /* 0x000fe200078e3cff */
[----:B------:R-:W-:Y:S06]  /*2610*/  BRA.U UP1, `(.L_x_36) ;  /* 0xfffffff1016c7547 */ /* 0x000fec000b83ffff */
[----:B------:R-:W-:Y:S01]  /*2620*/  UIADD3 UR4, UPT, UPT, UR4, 0x88, URZ ;  /* 0x0000008804047890 */ /* 0x000fe2000fffe0ff */
[----:B------:R-:W-:-:S03]  /*2630*/  SHF.L.U32 R2, R0, 0x1f, RZ ;  /* 0x0000001f00027819 */ /* 0x000fc600000006ff */
[----:B------:R-:W-:-:S09]  /*2640*/  ULEA UR5, UR23, UR4, 0x3 ;  /* 0x0000000417057291 */ /* 0x000fd2000f8e18ff */
[----:B------:R-:W1:Y:S02]  /*2650*/  SYNCS.PHASECHK.TRANS64.TRYWAIT P0, [UR5], R2 ;  /* 0x00000002ff0075a7 */ /* 0x000e640008001105 */
[----:B-1----:R-:W-:Y:S05]  /*2660*/  @!P0 BRA `(.L_x_37) ;  /* 0x0000008400008947 */ /* 0x002fea0003800000 */
.L_x_135:
[----:B------:R-:W-:-:S04]  /*2670*/  UIADD3 UR6, UPT, UPT, UR23, 0x1, URZ ;  /* 0x0000000117067890 */ /* 0x000fc8000fffe0ff */
[----:B------:R-:W-:-:S04]  /*2680*/  UISETP.NE.AND UP0, UPT, UR6, 0x11, UPT ;  /* 0x000000110600788c */ /* 0x000fc8000bf05270 */
[----:B------:R-:W-:Y:S02]  /*2690*/  USEL UR7, URZ, 0x1, UP0 ;  /* 0x00000001ff077887 */ /* 0x000fe40008000000 */
[----:B------:R-:W-:-:S04]  /*26a0*/  USEL UR6, UR6, URZ, UP0 ;  /* 0x000000ff06067287 */ /* 0x000fc80008000000 */
[----:B------:R-:W-:Y:S01]  /*26b0*/  ULEA UR5, UR6, UR4, 0x3 ;  /* 0x0000000406057291 */ /* 0x000fe2000f8e18ff */
[----:B------:R-:W-:-:S04]  /*26c0*/  LOP3.LUT R0, R0, UR7, RZ, 0x3c, !PT ;  /* 0x0000000700007c12 */ /* 0x000fc8000f8e3cff */
[----:B-1----:R-:W-:-:S04]  /*26d0*/  SHF.L.U32 R2, R0, 0x1f, RZ ;  /* 0x0000001f00027819 */ /* 0x002fc800000006ff */
[----:B------:R-:W1:Y:S02]  /*26e0*/  SYNCS.PHASECHK.TRANS64.TRYWAIT P0, [UR5], R2 ;  /* 0x00000002ff0075a7 */ /* 0x000e640008001105 */
[----:B-1----:R-:W-:Y:S05]  /*26f0*/  @!P0 BRA `(.L_x_38) ;  /* 0x0000008000f48947 */ /* 0x002fea0003800000 */
.L_x_137:
        /* <DEDUP_REMOVED lines=9> */
.L_x_139:
        /* <DEDUP_REMOVED lines=9> */
.L_x_141:
        /* <DEDUP_REMOVED lines=9> */
.L_x_143:
        /* <DEDUP_REMOVED lines=9> */
.L_x_145:
        /* <DEDUP_REMOVED lines=9> */
.L_x_147:
        /* <DEDUP_REMOVED lines=9> */
.L_x_149:
        /* <DEDUP_REMOVED lines=9> */
.L_x_151:
        /* <DEDUP_REMOVED lines=9> */
.L_x_153:
        /* <DEDUP_REMOVED lines=9> */
.L_x_155:
        /* <DEDUP_REMOVED lines=9> */
.L_x_157:
        /* <DEDUP_REMOVED lines=9> */
.L_x_159:
        /* <DEDUP_REMOVED lines=9> */
.L_x_161:
        /* <DEDUP_REMOVED lines=9> */
.L_x_163:
        /* <DEDUP_REMOVED lines=9> */
.L_x_165:
[----:B------:R-:W-:-:S04]  /*2ee0*/  UIADD3 UR6, UPT, UPT, UR6, 0x1, URZ ;  /* 0x0000000106067890 */ /* 0x000fc8000fffe0ff */
[----:B------:R-:W-:-:S04]  /*2ef0*/  UISETP.NE.AND UP0, UPT, UR6, 0x11, UPT ;  /* 0x000000110600788c */ /* 0x000fc8000bf05270 */
[----:B------:R-:W-:Y:S02]  /*2f00*/  USEL UR5, URZ, 0x1, UP0 ;  /* 0x00000001ff057887 */ /* 0x000fe40008000000 */
[----:B------:R-:W-:-:S04]  /*2f10*/  USEL UR6, UR6, URZ, UP0 ;  /* 0x000000ff06067287 */ /* 0x000fc80008000000 */
[----:B------:R-:W-:Y:S01]  /*2f20*/  ULEA UR6, UR6, UR4, 0x3 ;  /* 0x0000000406067291 */ /* 0x000fe2000f8e18ff */
[----:B-1----:R-:W-:-:S04]  /*2f30*/  LOP3.LUT R2, R0, UR5, RZ, 0x3c, !PT ;  /* 0x0000000500027c12 */ /* 0x002fc8000f8e3cff */
[----:B------:R-:W-:Y:S01]  /*2f40*/  SHF.L.U32 R2, R2, 0x1f, RZ ;  /* 0x0000001f02027819 */ /* 0x000fe200000006ff */
[----:B------:R-:W-:-:S07]  /*2f50*/  IMAD.U32 R0, RZ, RZ, UR6 ;  /* 0x00000006ff007e24 */ /* 0x000fce000f8e00ff */
.L_x_53:
[----:B-1----:R1:W2:Y:S02]  /*2f60*/  SYNCS.PHASECHK.TRANS64.TRYWAIT P0, [R0+URZ], R2 ;  /* 0x00000002000075a7 */ /* 0x0022a400080011ff */
[----:B--2---:R-:W-:Y:S05]  /*2f70*/  @!P0 NANOSLEEP.SYNCS 0x989680 ;  /* 0x009896800000895d */ /* 0x004fea0003900000 */
[----:B------:R-:W2:Y:S02]  /*2f80*/  @!P0 SYNCS.PHASECHK.TRANS64 P0, [R0+URZ], R2 ;  /* 0x00000002000085a7 */ /* 0x000ea400080010ff */
[----:B--2---:R-:W-:Y:S05]  /*2f90*/  @P0 EXIT ;  /* 0x000000000000094d */ /* 0x004fea0003800000 */
[----:B------:R-:W-:Y:S05]  /*2fa0*/  BRA `(.L_x_53) ;  /* 0xfffffffc00ec7947 */ /* 0x000fea000383ffff */
.L_x_18:
[----:B------:R-:W-:-:S04]  /*2fb0*/  UISETP.NE.AND UP0, UPT, UR7, URZ, UPT ;  /* 0x000000ff0700728c */ /* 0x000fc8000bf05270 */
[----:B------:R-:W-:-:S09]  /*2fc0*/  UISETP.NE.OR UP0, UPT, UR12, 0x1, UP0 ;  /* 0x000000010c00788c */ /* 0x000fd20008705670 */
[----:B------:R-:W-:Y:S05]  /*2fd0*/  BRA.U UP0, `(.L_x_54) ;  /* 0x0000000500507547 */ /* 0x000fea000b800000 */
[----:B------:R-:W-:Y:S01]  /*2fe0*/  HFMA2 R9, -RZ, RZ, 0, 0 ;  /* 0x00000000ff097431 */ /* 0x000fe200000001ff */
[----:B------:R-:W-:Y:S01]  /*2ff0*/  ISETP.NE.AND P2, PT, R14, RZ, PT ;  /* 0x000000ff0e00720c */ /* 0x000fe20003f45270 */
[----:B------:R-:W-:Y:S01]  /*3000*/  IMAD.MOV.U32 R10, RZ, RZ, 0x1 ;  /* 0x00000001ff0a7424 */ /* 0x000fe200078e00ff */
[----:B------:R-:W-:Y:S01]  /*3010*/  MOV R4, RZ ;  /* 0x000000ff00047202 */ /* 0x000fe20000000f00 */
[----:B------:R-:W-:Y:S01]  /*3020*/  IMAD.MOV.U32 R12, RZ, RZ, RZ ;  /* 0x000000ffff0c7224 */ /* 0x000fe200078e00ff */
[----:B------:R-:W-:Y:S01]  /*3030*/  UMOV UR4, 0x400 ;  /* 0x0000040000047882 */ /* 0x000fe20000000000 */
[----:B------:R-:W-:Y:S01]  /*3040*/  IMAD.MOV.U32 R11, RZ, RZ, RZ ;  /* 0x000000ffff0b7224 */ /* 0x000fe200078e00ff */
[----:B------:R-:W-:Y:S01]  /*3050*/  ULEA UR7, UR7, UR4, 0x18 ;  /* 0x0000000407077291 */ /* 0x000fe2000f8ec0ff */
[----:B------:R-:W-:-:S11]  /*3060*/  UMOV UR6, URZ ;  /* 0x000000ff00067c82 */ /* 0x000fd60008000000 */
.L_x_58:
[----:B------:R-:W-:Y:S02]  /*3070*/  LEA R0, R4, UR7, 0x3 ;  /* 0x0000000704007c11 */ /* 0x000fe4000f8e18ff */
[----:B------:R-:W-:-:S03]  /*3080*/  SHF.L.U32 R2, R11, 0x1f, RZ ;  /* 0x0000001f0b027819 */ /* 0x000fc600000006ff */
[----:B------:R-:W-:Y:S01]  /*3090*/  VIADD R3, R0, 0x1b0 ;  /* 0x000001b000037836 */ /* 0x000fe20000000000 */
[----:B------:R-:W2:Y:S02]  /*30a0*/  SYNCS.PHASECHK.TRANS64.TRYWAIT P0, [R0+URZ+0x1a0], R2 ;  /* 0x0001a002000075a7 */ /* 0x000ea400080011ff */
[----:B--2---:R-:W-:Y:S05]  /*30b0*/  @!P0 BRA `(.L_x_55) ;  /* 0x0000007c00ec8947 */ /* 0x004fea0003800000 */
.L_x_166:
[----:B------:R-:W-:Y:S01]  /*30c0*/  ULEA UR5, UR6, UR7, 0x3 ;  /* 0x0000000706057291 */ /* 0x000fe2000f8e18ff */
[----:B--2---:R-:W-:Y:S01]  /*30d0*/  PRMT R0, RZ, 0x654, R3 ;  /* 0x00000654ff007816 */ /* 0x004fe20000000003 */
[----:B------:R-:W-:Y:S01]  /*30e0*/  @!P2 IMAD.MOV.U32 R5, RZ, RZ, 0x10 ;  /* 0x00000010ff05a424 */ /* 0x000fe200078e00ff */
[----:B------:R-:W-:Y:S01]  /*30f0*/  SHF.L.U32 R2, R10, 0x1f, RZ ;  /* 0x0000001f0a027819 */ /* 0x000fe200000006ff */
[----:B------:R-:W-:Y:S01]  /*3100*/  UIADD3 UR4, UPT, UPT, UR5, 0x140, URZ ;  /* 0x0000014005047890 */ /* 0x000fe2000fffe0ff */
[----:B------:R2:W-:Y:S04]  /*3110*/  SYNCS.ARRIVE.TRANS64.RED.A1T0 RZ, [R0+URZ], RZ ;  /* 0x000000ff00ff79a7 */ /* 0x0005e800081004ff */
[----:B------:R-:W3:Y:S01]  /*3120*/  SYNCS.PHASECHK.TRANS64.TRYWAIT P0, [UR5+0x150], R2 ;  /* 0x00015002ff0075a7 */ /* 0x000ee20008001105 */
[----:B--2---:R-:W-:-:S05]  /*3130*/  IMAD.U32 R0, RZ, RZ, UR4 ;  /* 0x00000004ff007e24 */ /* 0x004fca000f8e00ff */
[----:B------:R-:W-:Y:S01]  /*3140*/  PRMT R0, R14, 0x654, R0 ;  /* 0x000006540e007816 */ /* 0x000fe20000000000 */
[----:B---3--:R-:W-:Y:S06]  /*3150*/  @!P0 BRA `(.L_x_56) ;  /* 0x0000007c00d88947 */ /* 0x008fec0003800000 */
.L_x_168:
[----:B------:R-:W-:Y:S01]  /*3160*/  ULEA UR4, UR6, UR7, 0x4 ;  /* 0x0000000706047291 */ /* 0x000fe2000f8e20ff */
[----:B------:R-:W-:Y:S01]  /*3170*/  SEL R13, R0, R13, !P2 ;  /* 0x0000000d000d7207 */ /* 0x000fe20005000000 */
[----:B------:R-:W-:Y:S01]  /*3180*/  UIADD3 UR5, UPT, UPT, UR5, 0x140, URZ ;  /* 0x0000014005057890 */ /* 0x000fe2000fffe0ff */
[----:B------:R-:W-:Y:S01]  /*3190*/  LEA R0, R9, UR7, 0x3 ;  /* 0x0000000709007c11 */ /* 0x000fe2000f8e18ff */
[----:B------:R-:W-:Y:S01]  /*31a0*/  UIADD3 UR4, UPT, UPT, UR4, 0x1d0, URZ ;  /* 0x000001d004047890 */ /* 0x000fe2000fffe0ff */
[----:B--2---:R-:W-:Y:S01]  /*31b0*/  SHF.L.U32 R2, R12, 0x1f, RZ ;  /* 0x0000001f0c027819 */ /* 0x004fe200000006ff */
[----:B------:R2:W-:Y:S01]  /*31c0*/  @!P2 SYNCS.ARRIVE.TRANS64.RED RZ, [R13+URZ], R5 ;  /* 0x000000050dffa9a7 */ /* 0x0005e200080004ff */
[----:B------:R-:W-:Y:S01]  /*31d0*/  UIADD3 UR6, UPT, UPT, UR6, 0x1, URZ ;  /* 0x0000000106067890 */ /* 0x000fe2000fffe0ff */
[----:B------:R-:W-:-:S03]  /*31e0*/  VIADD R8, R4, 0x1 ;  /* 0x0000000104087836 */ /* 0x000fc60000000000 */
[----:B------:R-:W-:Y:S02]  /*31f0*/  UISETP.NE.AND UP0, UPT, UR6, 0x2, UPT ;  /* 0x000000020600788c */ /* 0x000fe4000bf05270 */
[----:B------:R-:W-:Y:S06]  /*3200*/  UGETNEXTWORKID.BROADCAST [UR4], [UR5] ;  /* 0x00000000040073ca */ /* 0x000fec0008000100 */
[----:B------:R-:W-:Y:S01]  /*3210*/  USEL UR4, URZ, 0x1, UP0 ;  /* 0x00000001ff047887 */ /* 0x000fe20008000000 */
[----:B------:R-:W-:Y:S01]  /*3220*/  ISETP.NE.AND P0, PT, R8, 0x2, PT ;  /* 0x000000020800780c */ /* 0x000fe20003f05270 */
[----:B------:R-:W-:Y:S01]  /*3230*/  USEL UR6, UR6, URZ, UP0 ;  /* 0x000000ff06067287 */ /* 0x000fe20008000000 */
[----:B------:R-:W3:Y:S03]  /*3240*/  SYNCS.PHASECHK.TRANS64.TRYWAIT P1, [R0+URZ+0x140], R2 ;  /* 0x00014002000075a7 */ /* 0x000ee600080211ff */
[----:B------:R-:W-:Y:S01]  /*3250*/  LOP3.LUT R10, R10, UR4, RZ, 0x3c, !PT ;  /* 0x000000040a0a7c12 */ /* 0x000fe2000f8e3cff */
[----:B--23--:R-:W-:Y:S07]  /*3260*/  @!P1 BRA `(.L_x_57) ;  /* 0x0000007c00ac9947 */ /* 0x00cfee0003800000 */
.L_x_169:
[----:B--2---:R-:W-:Y:S01]  /*3270*/  LEA R2, R9, UR7, 0x4 ;  /* 0x0000000709027c11 */ /* 0x004fe2000f8e20ff */
[----:B------:R-:W-:-:S04]  /*3280*/  VIADD R0, R0, 0x150 ;  /* 0x0000015000007836 */ /* 0x000fc80000000000 */
[----:B------:R2:W3:Y:S01]  /*3290*/  LDS.128 R4, [R2+0x1d0] ;  /* 0x0001d00002047984 */ /* 0x0004e20000000c00 */
[----:B------:R-:W-:Y:S01]  /*32a0*/  PRMT R0, RZ, 0x654, R0 ;  /* 0x00000654ff007816 */ /* 0x000fe20000000000 */
[----:B------:R-:W-:Y:S01]  /*32b0*/  @!PT LDS RZ, [RZ] ;  /* 0x00000000fffff984 */ /* 0x000fe20000000800 */
[----:B------:R-:W-:Y:S01]  /*32c0*/  @!PT LDS RZ, [RZ] ;  /* 0x00000000fffff984 */ /* 0x000fe20000000800 */
[----:B------:R-:W-:Y:S01]  /*32d0*/  @!PT LDS RZ, [RZ] ;  /* 0x00000000fffff984 */ /* 0x000fe20000000800 */
[----:B------:R-:W-:Y:S01]  /*32e0*/  @!PT LDS RZ, [RZ] ;  /* 0x00000000fffff984 */ /* 0x000fe20000000800 */
[----:B------:R4:W-:Y:S06]  /*32f0*/  MEMBAR.ALL.CTA ;  /* 0x0000000000007992 */ /* 0x0009ec0000008000 */
[----:B----4-:R-:W4:Y:S01]  /*3300*/  FENCE.VIEW.ASYNC.S ;  /* 0x00000000000073c6 */ /* 0x010f220000000000 */
[----:B--2---:R-:W-:-:S04]  /*3310*/  SEL R2, RZ, 0x1, P0 ;  /* 0x00000001ff027807 */ /* 0x004fc80000000000 */
[----:B------:R-:W-:Y:S01]  /*3320*/  LOP3.LUT R11, R11, R2, RZ, 0x3c, !PT ;  /* 0x000000020b0b7212 */ /* 0x000fe200078e3cff */
[----:B----4-:R2:W-:Y:S01]  /*3330*/  SYNCS.ARRIVE.TRANS64.RED.A1T0 RZ, [R0+URZ], RZ ;  /* 0x000000ff00ff79a7 */ /* 0x0105e200081004ff */
[----:B---3--:R-:W-:Y:S02]  /*3340*/  LOP3.LUT P3, RZ, R6, 0x1, RZ, 0xc0, !PT ;  /* 0x0000000106ff7812 */ /* 0x008fe4000786c0ff */
[----:B------:R-:W-:Y:S01]  /*3350*/  SEL R4, R8, RZ, P0 ;  /* 0x000000ff08047207 */ /* 0x000fe20000000000 */
[----:B--2---:R-:W-:-:S05]  /*3360*/  VIADD R0, R9, 0x1 ;  /* 0x0000000109007836 */ /* 0x004fca0000000000 */
[----:B------:R-:W-:-:S04]  /*3370*/  ISETP.NE.AND P1, PT, R0, 0x2, PT ;  /* 0x000000020000780c */ /* 0x000fc80003f25270 */
[----:B------:R-:W-:Y:S02]  /*3380*/  SEL R3, RZ, 0x1, P1 ;  /* 0x00000001ff037807 */ /* 0x000fe40000800000 */
[----:B------:R-:W-:Y:S02]  /*3390*/  SEL R9, R0, RZ, P1 ;  /* 0x000000ff00097207 */ /* 0x000fe40000800000 */
[----:B------:R-:W-:Y:S01]  /*33a0*/  LOP3.LUT R12, R12, R3, RZ, 0x3c, !PT ;  /* 0x000000030c0c7212 */ /* 0x000fe200078e3cff */
[----:B------:R-:W-:Y:S06]  /*33b0*/  @P3 BRA `(.L_x_58) ;  /* 0xfffffffc002c3947 */ /* 0x000fec000383ffff */
[----:B------:R-:W-:Y:S01]  /*33c0*/  ULEA UR5, UR6, UR7, 0x3 ;  /* 0x0000000706057291 */ /* 0x000fe2000f8e18ff */
[----:B------:R-:W-:-:S08]  /*33d0*/  SHF.L.U32 R0, R10, 0x1f, RZ ;  /* 0x0000001f0a007819 */ /* 0x000fd000000006ff */
[----:B------:R-:W2:Y:S02]  /*33e0*/  SYNCS.PHASECHK.TRANS64 P0, [UR5+0x150], R0 ;  /* 0x00015000ff0075a7 */ /* 0x000ea40008001005 */
[----:B--2---:R-:W-:Y:S05]  /*33f0*/  @P0 BRA `(.L_x_59) ;  /* 0x0000000000080947 */ /* 0x004fea0003800000 */
[----:B------:R-:W2:Y:S02]  /*3400*/  SYNCS.PHASECHK.TRANS64.TRYWAIT P0, [UR5+0x150], R0 ;  /* 0x00015000ff0075a7 */ /* 0x000ea40008001105 */
[----:B--2---:R-:W-:Y:S05]  /*3410*/  @!P0 BRA `(.L_x_60) ;  /* 0x0000007c00548947 */ /* 0x004fea0003800000 */
.L_x_59:
[----:B------:R-:W-:-:S04]  /*3420*/  UIADD3 UR4, UPT, UPT, UR6, 0x1, URZ ;  /* 0x0000000106047890 */ /* 0x000fc8000fffe0ff */
[----:B------:R-:W-:-:S04]  /*3430*/  UISETP.NE.AND UP0, UPT, UR4, 0x2, UPT ;  /* 0x000000020400788c */ /* 0x000fc8000bf05270 */
[----:B------:R-:W-:Y:S02]  /*3440*/  USEL UR8, URZ, 0x1, UP0 ;  /* 0x00000001ff087887 */ /* 0x000fe40008000000 */
[----:B------:R-:W-:-:S04]  /*3450*/  USEL UR4, UR4, URZ, UP0 ;  /* 0x000000ff04047287 */ /* 0x000fc80008000000 */
[----:B------:R-:W-:Y:S01]  /*3460*/  ULEA UR4, UR4, UR7, 0x3 ;  /* 0x0000000704047291 */ /* 0x000fe2000f8e18ff */
[----:B--2---:R-:W-:-:S04]  /*3470*/  LOP3.LUT R2, R10, UR8, RZ, 0x3c, !PT ;  /* 0x000000080a027c12 */ /* 0x004fc8000f8e3cff */
[----:B------:R-:W-:-:S04]  /*3480*/  SHF.L.U32 R0, R2, 0x1f, RZ ;  /* 0x0000001f02007819 */ /* 0x000fc800000006ff */
[----:B------:R-:W2:Y:S02]  /*3490*/  SYNCS.PHASECHK.TRANS64 P0, [UR4+0x150], R0 ;  /* 0x00015000ff0075a7 */ /* 0x000ea40008001004 */
[----:B-12---:R-:W-:Y:S05]  /*34a0*/  @P0 EXIT ;  /* 0x000000000000094d */ /* 0x006fea0003800000 */
[----:B------:R-:W-:Y:S02]  /*34b0*/  SHF.L.U32 R2, R2, 0x1f, RZ ;  /* 0x0000001f02027819 */ /* 0x000fe400000006ff */
[----:B------:R-:W-:-:S07]  /*34c0*/  MOV R0, UR4 ;  /* 0x0000000400007c02 */ /* 0x000fce0008000f00 */
.L_x_61:
[----:B-1----:R1:W2:Y:S02]  /*34d0*/  SYNCS.PHASECHK.TRANS64.TRYWAIT P0, [R0+URZ+0x150], R2 ;  /* 0x00015002000075a7 */ /* 0x0022a400080011ff */
[----:B--2---:R-:W-:Y:S05]  /*34e0*/  @!P0 NANOSLEEP.SYNCS 0x989680 ;  /* 0x009896800000895d */ /* 0x004fea0003900000 */
[----:B------:R-:W2:Y:S02]  /*34f0*/  @!P0 SYNCS.PHASECHK.TRANS64 P0, [R0+URZ+0x150], R2 ;  /* 0x00015002000085a7 */ /* 0x000ea400080010ff */
[----:B--2---:R-:W-:Y:S05]  /*3500*/  @P0 EXIT ;  /* 0x000000000000094d */ /* 0x004fea0003800000 */
[----:B------:R-:W-:Y:S05]  /*3510*/  BRA `(.L_x_61) ;  /* 0xfffffffc00ec7947 */ /* 0x000fea000383ffff */
.L_x_54:
[----:B------:R-:W-:-:S09]  /*3520*/  UISETP.NE.AND UP0, UPT, UR12, URZ, UPT ;  /* 0x000000ff0c00728c */ /* 0x000fd2000bf05270 */
[----:B------:R-:W-:Y:S05]  /*3530*/  BRA.U UP0, `(.L_x_62) ;  /* 0x0000000d00787547 */ /* 0x000fea000b800000 */
[----:B------:R-:W-:Y:S01]  /*3540*/  UMOV UR4, 0x40 ;  /* 0x0000004000047882 */ /* 0x000fe20000000000 */
[----:B------:R-:W-:Y:S01]  /*3550*/  NOP ;  /* 0x0000000000007918 */ /* 0x000fe20000000000 */
[----:B------:R-:W-:Y:S01]  /*3560*/  ULEA UR4, UR7, UR4, 0x18 ;  /* 0x0000000407047291 */ /* 0x000fe2000f8ec0ff */
[----:B------:R-:W-:Y:S02]  /*3570*/  UMOV UR5, 0x400 ;  /* 0x0000040000057882 */ /* 0x000fe40000000000 */
[----:B------:R-:W-:-:S06]  /*3580*/  ULEA UR7, UR7, UR5, 0x18 ;  /* 0x0000000507077291 */ /* 0x000fcc000f8ec0ff */
[----:B------:R-:W2:Y:S02]  /*3590*/  LDS.U8 R0, [UR4+0x1c] ;  /* 0x00001c04ff007984 */ /* 0x000ea40008000000 */
[----:B--2---:R-:W-:-:S13]  /*35a0*/  ISETP.NE.AND P0, PT, R0, RZ, PT ;  /* 0x000000ff0000720c */ /* 0x004fda0003f05270 */
[----:B------:R-:W-:Y:S05]  /*35b0*/  @P0 BRA `(.L_x_63) ;  /* 0x0000000000580947 */ /* 0x000fea0003800000 */
[----:B------:R-:W-:-:S13]  /*35c0*/  ELECT P0, URZ, PT ;  /* 0x0000000000ff782f */ /* 0x000fda0003800000 */
[----:B------:R-:W-:Y:S05]  /*35d0*/  @!P0 BRA `(.L_x_64) ;  /* 0x0000000000608947 */ /* 0x000fea0003800000 */
[----:B------:R-:W-:Y:S01]  /*35e0*/  UMOV UR5, 0x10 ;  /* 0x0000001000057882 */ /* 0x000fe20000000000 */
[----:B------:R-:W-:Y:S01]  /*35f0*/  HFMA2 R2, -RZ, RZ, 0, 5.9604644775390625e-08 ;  /* 0x00000001ff027431 */ /* 0x000fe200000001ff */
[----:B------:R-:W-:-:S03]  /*3600*/  MOV R3, 0xffff ;  /* 0x0000ffff00037802 */ /* 0x000fc60000000f00 */
[----:B------:R-:W-:Y:S04]  /*3610*/  DEPBAR.LE SB2, 0x36 ;  /* 0x0000ad800000791a */ /* 0x000fe80000000000 */
[----:B------:R-:W2:Y:S02]  /*3620*/  UTCATOMSWS.FIND_AND_SET.ALIGN UP0, UR5, UR5 ;  /* 0x00000005000575e3 */ /* 0x000ea40008000800 */
[----:B--2---:R-:W-:Y:S01]  /*3630*/  MOV R0, UR5 ;  /* 0x0000000500007c02 */ /* 0x004fe20008000f00 */
[----:B------:R-:W-:Y:S06]  /*3640*/  BRA.U UP0, `(.L_x_65) ;  /* 0x0000000100187547 */ /* 0x000fec000b800000 */
.L_x_66:
[----:B------:R-:W-:Y:S05]  /*3650*/  NANOSLEEP 0x64 ;  /* 0x000000640000795d */ /* 0x000fea0003800000 */
[----:B------:R-:W-:-:S05]  /*3660*/  UMOV UR5, 0x10 ;  /* 0x0000001000057882 */ /* 0x000fca0000000000 */
[----:B------:R-:W-:Y:S04]  /*3670*/  DEPBAR.LE SB2, 0x36 ;  /* 0x0000ad800000791a */ /* 0x000fe80000000000 */
[----:B------:R-:W2:Y:S02]  /*3680*/  UTCATOMSWS.FIND_AND_SET.ALIGN UP0, UR5, UR5 ;  /* 0x00000005000575e3 */ /* 0x000ea40008000800 */
[----:B--2---:R-:W-:Y:S01]  /*3690*/  MOV R0, UR5 ;  /* 0x0000000500007c02 */ /* 0x004fe20008000f00 */
[----:B------:R-:W-:Y:S05]  /*36a0*/  BRA.U !UP0, `(.L_x_66) ;  /* 0xfffffffd08e87547 */ /* 0x000fea000b83ffff */
.L_x_65:
[-C--:B------:R-:W-:Y:S02]  /*36b0*/  SHF.L.U32 R3, R3, R0.reuse, RZ ;  /* 0x0000000003037219 */ /* 0x080fe400000006ff */
[----:B------:R-:W-:Y:S01]  /*36c0*/  SHF.L.U32 R2, R2, R0, RZ ;  /* 0x0000000002027219 */ /* 0x000fe200000006ff */
[----:B------:R-:W-:Y:S02]  /*36d0*/  IMAD.SHL.U32 R0, R0, 0x20, RZ ;  /* 0x0000002000007824 */ /* 0x000fe400078e00ff */
[----:B------:R2:W-:Y:S04]  /*36e0*/  ATOMS.OR RZ, [UR4+0x14], R3 ;  /* 0x00001403ffff798c */ /* 0x0005e8000b000004 */
[----:B------:R2:W-:Y:S04]  /*36f0*/  ATOMS.OR RZ, [UR4+0x18], R2 ;  /* 0x00001802ffff798c */ /* 0x0005e8000b000004 */
[----:B------:R2:W-:Y:S01]  /*3700*/  STS [UR7+0x1f0], R0 ;  /* 0x0001f000ff007988 */ /* 0x0005e20008000807 */
[----:B------:R-:W-:Y:S05]  /*3710*/  BRA `(.L_x_64) ;  /* 0x0000000000107947 */ /* 0x000fea0003800000 */
.L_x_63:
[----:B------:R-:W-:Y:S02]  /*3720*/  MOV R0, 0xffffffff ;  /* 0xffffffff00007802 */ /* 0x000fe40000000f00 */
[----:B------:R-:W-:-:S03]  /*3730*/  MOV R2, 0x3760 ;  /* 0x0000376000027802 */ /* 0x000fc60000000f00 */
[----:B------:R2:W-:Y:S04]  /*3740*/  STS [UR7+0x1f0], R0 ;  /* 0x0001f000ff007988 */ /* 0x0005e80008000807 */
[----:B-12--5:R-:W-:Y:S05]  /*3750*/  CALL.REL.NOINC `($__internal_1_$__cuda_sm10x_tcgen05_guardrail_trap_phase_invalid_during_alloc) ;  /* 0x0000007c00e87944 */ /* 0x026fea0003c00000 */
.L_x_64:
[----:B------:R-:W-:Y:S05]  /*3760*/  WARPSYNC.ALL ;  /* 0x0000000000007948 */ /* 0x000fea0003800000 */
[----:B------:R-:W3:Y:S01]  /*3770*/  S2UR UR9, SR_CgaCtaId ;  /* 0x00000000000979c3 */ /* 0x000ee20000008800 */
[----:B------:R-:W-:Y:S01]  /*3780*/  UMOV UR4, 0x400 ;  /* 0x0000040000047882 */ /* 0x000fe20000000000 */
[----:B------:R-:W-:-:S06]  /*3790*/  NOP ;  /* 0x0000000000007918 */ /* 0x000fcc0000000000 */
[----:B------:R-:W-:Y:S06]  /*37a0*/  BAR.ARV 0x6, 0xa0 ;  /* 0x0182800000007b1d */ /* 0x000fec0000002000 */
[----:B------:R-:W4:Y:S01]  /*37b0*/  LDCU UR5, c[0x0][0x38c] ;  /* 0x00007180ff0577ac */ /* 0x000f220008000800 */
[----:B------:R-:W-:Y:S02]  /*37c0*/  HFMA2 R12, -RZ, RZ, 0, 0 ;  /* 0x00000000ff0c7431 */ /* 0x000fe400000001ff */
[----:B------:R-:W-:Y:S02]  /*37d0*/  IMAD.MOV.U32 R7, RZ, RZ, 0x1 ;  /* 0x00000001ff077424 */ /* 0x000fe400078e00ff */
[----:B--2---:R-:W-:Y:S01]  /*37e0*/  IMAD.MOV.U32 R2, RZ, RZ, RZ ;  /* 0x000000ffff027224 */ /* 0x004fe200078e00ff */
[----:B------:R-:W-:Y:S01]  /*37f0*/  UMOV UR11, URZ ;  /* 0x000000ff000b7c82 */ /* 0x000fe20008000000 */
[----:B------:R-:W-:Y:S01]  /*3800*/  UMOV UR18, URZ ;  /* 0x000000ff00127c82 */ /* 0x000fe20008000000 */
[----:B------:R-:W-:Y:S01]  /*3810*/  UMOV UR20, 0x0 ;  /* 0x0000000000147882 */ /* 0x000fe20000000000 */
[----:B------:R-:W-:Y:S01]  /*3820*/  UMOV UR21, 0x43c0010 ;  /* 0x043c001000157882 */ /* 0x000fe20000000000 */
[----:B---3--:R-:W-:Y:S01]  /*3830*/  ULEA UR9, UR9, UR4, 0x18 ;  /* 0x0000000409097291 */ /* 0x008fe2000f8ec0ff */
[----:B------:R-:W2:Y:S03]  /*3840*/  LDCU UR4, c[0x0][0x38c] ;  /* 0x00007180ff0477ac */ /* 0x000ea60008000800 */
[----:B------:R-:W-:-:S02]  /*3850*/  UIADD3 UR10, UPT, UPT, UR9, 0xf300, URZ ;  /* 0x0000f300090a7890 */ /* 0x000fc4000fffe0ff */
[----:B----4-:R-:W-:-:S03]  /*3860*/  UISETP.GE.AND UP4, UPT, UR5, 0x1, UPT ;  /* 0x000000010500788c */ /* 0x010fc6000bf86270 */
[----:B------:R-:W3:Y:S01]  /*3870*/  LDS R0, [UR9+0x1f0] ;  /* 0x0001f009ff007984 */ /* 0x000ee20008000800 */
[----:B------:R-:W-:-:S04]  /*3880*/  USHF.R.U32.HI UR10, URZ, 0x4, UR10 ;  /* 0x00000004ff0a7899 */ /* 0x000fc8000801160a */
[----:B------:R-:W-:-:S04]  /*3890*/  ULOP3.LUT UR10, UR10, 0x3fff, URZ, 0xc0, !UPT ;  /* 0x00003fff0a0a7892 */ /* 0x000fc8000f8ec0ff */
[----:B------:R-:W-:Y:S02]  /*38a0*/  ULOP3.LUT UR10, UR10, 0x10000, URZ, 0xfc, !UPT ;  /* 0x000100000a0a7892 */ /* 0x000fe4000f8efcff */
[----:B--2---:R-:W-:-:S04]  /*38b0*/  UIADD3 UR4, UPT, UPT, UR4, 0xf, URZ ;  /* 0x0000000f04047890 */ /* 0x004fc8000fffe0ff */
[----:B------:R-:W-:-:S04]  /*38c0*/  USHF.R.S32.HI UR8, URZ, 0x1f, UR4 ;  /* 0x0000001fff087899 */ /* 0x000fc80008011404 */
[----:B------:R-:W-:Y:S02]  /*38d0*/  ULEA.HI UR8, UR8, UR4, URZ, 0x4 ;  /* 0x0000000408087291 */ /* 0x000fe4000f8f20ff */
[----:B------:R-:W-:Y:S02]  /*38e0*/  UIADD3 UR4, UPT, UPT, UR9, 0x17b00, URZ ;  /* 0x00017b0009047890 */ /* 0x000fe4000fffe0ff */
[----:B------:R-:W-:Y:S02]  /*38f0*/  USHF.R.S32.HI UR8, URZ, 0x4, UR8 ;  /* 0x00000004ff087899 */ /* 0x000fe40008011408 */
[----:B------:R-:W-:Y:S02]  /*3900*/  USHF.R.U32.HI UR4, URZ, 0x4, UR4 ;  /* 0x00000004ff047899 */ /* 0x000fe40008011604 */
[----:B------:R-:W-:Y:S02]  /*3910*/  UISETP.LT.AND UP0, UPT, UR8, 0x1, UPT ;  /* 0x000000010800788c */ /* 0x000fe4000bf01270 */
[----:B------:R-:W-:-:S02]  /*3920*/  ULOP3.LUT UR4, UR4, 0x3fff, URZ, 0xc0, !UPT ;  /* 0x00003fff04047892 */ /* 0x000fc4000f8ec0ff */
[----:B------:R-:W-:Y:S02]  /*3930*/  USEL UR15, UR8, 0x1, !UP0 ;  /* 0x00000001080f7887 */ /* 0x000fe4000c000000 */
[----:B------:R-:W-:Y:S02]  /*3940*/  ULOP3.LUT UR4, UR4, 0x10000, URZ, 0xfc, !UPT ;  /* 0x0001000004047892 */ /* 0x000fe4000f8efcff */
[----:B------:R-:W-:Y:S01]  /*3950*/  UIADD3 UR15, UPT, UPT, -UR15, URZ, URZ ;  /* 0x000000ff0f0f7290 */ /* 0x000fe2000fffe1ff */
[----:B---3--:R-:W-:Y:S02]  /*3960*/  R2UR UR12, R0 ;  /* 0x00000000000c72ca */ /* 0x008fe400000e0000 */
[----:B------:R-:W-:-:S13]  /*3970*/  MOV R0, RZ ;  /* 0x000000ff00007202 */ /* 0x000fda0000000f00 */
.L_x_73:
[----:B------:R-:W-:Y:S02]  /*3980*/  LEA R3, R2, UR9, 0x3 ;  /* 0x0000000902037c11 */ /* 0x000fe4000f8e18ff */
[----:B------:R-:W-:Y:S02]  /*3990*/  SHF.L.U32 R4, R12, 0x1f, RZ ;  /* 0x0000001f0c047819 */ /* 0x000fe400000006ff */
[----:B------:R-:W-:Y:S01]  /*39a0*/  PLOP3.LUT P0, PT, PT, PT, UP4, 0x80, 0x8 ;  /* 0x000000000008781c */ /* 0x000fe20003f0f048 */
[----:B------:R-:W-:Y:S01]  /*39b0*/  VIADD R5, R3, 0x150 ;  /* 0x0000015003057836 */ /* 0x000fe20000000000 */
[----:B--2---:R-:W2:Y:S02]  /*39c0*/  SYNCS.PHASECHK.TRANS64.TRYWAIT P1, [R3+URZ+0x140], R4 ;  /* 0x00014004030075a7 */ /* 0x004ea400080211ff */
[----:B--2---:R-:W-:Y:S09]  /*39d0*/  @!P1 BRA `(.L_x_67) ;  /* 0x0000007400fc9947 */ /* 0x004ff20003800000 */
.L_x_171:
[----:B------:R-:W-:Y:S01]  /*39e0*/  LEA R6, R2, UR9, 0x4 ;  /* 0x0000000902067c11 */ /* 0x000fe2000f8e20ff */
[----:B------:R-:W-:Y:S01]  /*39f0*/  @UP4 ULEA UR5, UR18, UR9, 0x3 ;  /* 0x0000000912054291 */ /* 0x000fe2000f8e18ff */
[----:B------:R-:W-:Y:S01]  /*3a00*/  PLOP3.LUT P1, PT, PT, PT, PT, 0x80, 0x8 ;  /* 0x000000000008781c */ /* 0x000fe20003f2f070 */
[----:B------:R-:W-:Y:S01]  /*3a10*/  ULEA UR14, UR11, UR9, 0x3 ;  /* 0x000000090b0e7291 */ /* 0x000fe2000f8e18ff */
[----:B------:R-:W-:Y:S01]  /*3a20*/  PRMT R5, RZ, 0x654, R5 ;  /* 0x00000654ff057816 */ /* 0x000fe20000000005 */
[----:B------:R3:W4:Y:S01]  /*3a30*/  LDS.128 R8, [R6+0x1d0] ;  /* 0x0001d00006087984 */ /* 0x0007220000000c00 */
[----:B--2---:R-:W-:Y:S02]  /*3a40*/  @P0 SHF.L.U32 R4, R0, 0x1f, RZ ;  /* 0x0000001f00040819 */ /* 0x004fe400000006ff */
[----:B------:R-:W-:Y:S01]  /*3a50*/  SHF.L.U32 R3, R7, 0x1f, RZ ;  /* 0x0000001f07037819 */ /* 0x000fe200000006ff */
[----:B------:R-:W-:Y:S01]  /*3a60*/  @!PT LDS RZ, [RZ] ;  /* 0x00000000fffff984 */ /* 0x000fe20000000800 */
[----:B------:R-:W-:Y:S01]  /*3a70*/  @!PT LDS RZ, [RZ] ;  /* 0x00000000fffff984 */ /* 0x000fe20000000800 */
[----:B------:R-:W-:Y:S01]  /*3a80*/  @!PT LDS RZ, [RZ] ;  /* 0x00000000fffff984 */ /* 0x000fe20000000800 */
[----:B------:R-:W-:Y:S01]  /*3a90*/  @!PT LDS RZ, [RZ] ;  /* 0x00000000fffff984 */ /* 0x000fe20000000800 */
[----:B------:R2:W-:Y:S06]  /*3aa0*/  MEMBAR.ALL.CTA ;  /* 0x0000000000007992 */ /* 0x0005ec0000008000 */
[----:B--2---:R-:W2:Y:S02]  /*3ab0*/  FENCE.VIEW.ASYNC.S ;  /* 0x00000000000073c6 */ /* 0x004ea40000000000 */
[----:B--2---:R3:W-:Y:S01]  /*3ac0*/  SYNCS.ARRIVE.TRANS64.RED.A1T0 RZ, [R5+URZ], RZ ;  /* 0x000000ff05ff79a7 */ /* 0x0047e200081004ff */
[----:B------:R3:W2:Y:S01]  /*3ad0*/  @P0 SYNCS.PHASECHK.TRANS64.TRYWAIT P1, [UR5], R4 ;  /* 0x00000004ff0005a7 */ /* 0x0006a20008021105 */
[----:B------:R-:W1:Y:S02]  /*3ae0*/  SYNCS.PHASECHK.TRANS64.TRYWAIT P0, [UR14+0x180], R3 ;  /* 0x00018003ff0075a7 */ /* 0x000e64000800110e */
[----:B-1234-:R-:W-:Y:S05]  /*3af0*/  @!P0 BRA `(.L_x_68) ;  /* 0x0000007400c88947 */ /* 0x01efea0003800000 */
.L_x_173:
[----:B-1----:R-:W-:Y:S01]  /*3b00*/  IADD3 R4, PT, PT, R2, 0x1, RZ ;  /* 0x0000000102047810 */ /* 0x002fe20007ffe0ff */
[----:B------:R-:W-:Y:S06]  /*3b10*/  BRA.U !UP4, `(.L_x_69) ;  /* 0x000000010c9c7547 */ /* 0x000fec000b800000 */
[----:B------:R-:W-:Y:S02]  /*3b20*/  ULEA.HI UR13, UR11, UR11, URZ, 0x1 ;  /* 0x0000000b0b0d7291 */ /* 0x000fe4000f8f08ff */
[----:B------:R-:W-:Y:S02]  /*3b30*/  UPLOP3.LUT UP2, UPT, UPT, UPT, UPT, 0x40, 0x4 ;  /* 0x000000000004789c */ /* 0x000fe40003f4e870 */
[----:B------:R-:W-:Y:S02]  /*3b40*/  USHF.R.U32.HI UR5, URZ, 0x1, UR13 ;  /* 0x00000001ff057899 */ /* 0x000fe4000801160d */
[----:B------:R-:W-:Y:S02]  /*3b50*/  ULOP3.LUT UR13, UR13, 0xffe, URZ, 0xc0, !UPT ;  /* 0x00000ffe0d0d7892 */ /* 0x000fe4000f8ec0ff */
[----:B------:R-:W-:Y:S02]  /*3b60*/  UIMAD UR5, UR5, 0xf0, UR12 ;  /* 0x000000f0050578a4 */ /* 0x000fe4000f8e020c */
[----:B------:R-:W-:Y:S01]  /*3b70*/  UIADD3 UR13, UPT, UPT, -UR13, UR11, URZ ;  /* 0x0000000b0d0d7290 */ /* 0x000fe2000fffe1ff */
[----:B------:R-:W-:Y:S01]  /*3b80*/  UMOV UR17, UR15 ;  /* 0x0000000f00117c82 */ /* 0x000fe20008000000 */
[----:B------:R-:W-:-:S02]  /*3b90*/  UMOV UR16, UR8 ;  /* 0x0000000800107c82 */ /* 0x000fc40008000000 */
[----:B------:R-:W-:-:S03]  /*3ba0*/  ULEA UR13, UR13, UR5, 0x14 ;  /* 0x000000050d0d7291 */ /* 0x000fc6000f8ea0ff */
[----:B------:R-:W-:-:S09]  /*3bb0*/  UMOV UR5, UR18 ;  /* 0x0000001200057c82 */ /* 0x000fd20008000000 */
.L_x_72:
[----:B------:R-:W-:Y:S02]  /*3bc0*/  UIADD3 UR17, UPT, UPT, UR17, 0x1, URZ ;  /* 0x0000000111117890 */ /* 0x000fe4000fffe0ff */
[----:B-1----:R-:W-:Y:S02]  /*3bd0*/  ULEA UR7, UR5, UR9, 0x3 ;  /* 0x0000000905077291 */ /* 0x002fe4000f8e18ff */
[----:B------:R-:W-:Y:S01]  /*3be0*/  UISETP.NE.AND UP3, UPT, UR17, URZ, UPT ;  /* 0x000000ff1100728c */ /* 0x000fe2000bf65270 */
[----:B--2---:R-:W-:Y:S10]  /*3bf0*/  @P1 BRA `(.L_x_70) ;  /* 0x00000000000c1947 */ /* 0x004ff40003800000 */
[----:B------:R-:W-:Y:S04]  /*3c00*/  SHF.L.U32 R2, R0, 0x1f, RZ ;  /* 0x0000001f00027819 */ /* 0x000fe800000006ff */
[----:B------:R-:W1:Y:S02]  /*3c10*/  SYNCS.PHASECHK.TRANS64.TRYWAIT P0, [UR7], R2 ;  /* 0x00000002ff0075a7 */ /* 0x000e640008001107 */
[----:B-1----:R-:W-:Y:S05]  /*3c20*/  @!P0 BRA `(.L_x_71) ;  /* 0x0000007400948947 */ /* 0x002fea0003800000 */
.L_x_70:
[----:B------:R-:W-:Y:S01]  /*3c30*/  UISETP.NE.AND UP0, UPT, UR16, 0x1, UPT ;  /* 0x000000011000788c */ /* 0x000fe2000bf05270 */
[----:B------:R-:W-:Y:S01]  /*3c40*/  PLOP3.LUT P1, PT, PT, PT, PT, 0x80, 0x8 ;  /* 0x000000000008781c */ /* 0x000fe20003f2f070 */
[----:B------:R-:W-:Y:S02]  /*3c50*/  UIADD3 UR18, UPT, UPT, UR5, 0x1, URZ ;  /* 0x0000000105127890 */ /* 0x000fe4000fffe0ff */
[----:B------:R-:W-:Y:S02]  /*3c60*/  ULEA UR22, UR5, UR10, 0x7 ;  /* 0x0000000a05167291 */ /* 0x000fe4000f8e38ff */
[----:B------:R-:W-:Y:S01]  /*3c70*/  UISETP.NE.AND UP1, UPT, UR18, 0x11, UPT ;  /* 0x000000111200788c */ /* 0x000fe2000bf25270 */
[----:B------:R-:W-:Y:S01]  /*3c80*/  PLOP3.LUT P0, PT, PT, PT, UP0, 0x80, 0x8 ;  /* 0x000000000008781c */ /* 0x000fe20003f0f008 */
[----:B------:R-:W-:Y:S02]  /*3c90*/  UIADD3 UR16, UPT, UPT, UR16, -0x1, URZ ;  /* 0xffffffff10107890 */ /* 0x000fe4000fffe0ff */
[----:B------:R-:W-:Y:S02]  /*3ca0*/  USEL UR6, URZ, 0x1, UP1 ;  /* 0x00000001ff067887 */ /* 0x000fe40008800000 */
[----:B------:R-:W-:Y:S01]  /*3cb0*/  USEL UR18, UR18, URZ, UP1 ;  /* 0x000000ff12127287 */ /* 0x000fe20008800000 */
[----:B------:R-:W-:Y:S03]  /*3cc0*/  UMOV UR23, 0xc0004010 ;  /* 0xc000401000177882 */ /* 0x000fe60000000000 */
[----:B------:R-:W-:Y:S01]  /*3cd0*/  @UP0 ULEA UR19, UR18, UR9, 0x3 ;  /* 0x0000000912130291 */ /* 0x000fe2000f8e18ff */
[----:B------:R-:W-:Y:S01]  /*3ce0*/  LOP3.LUT R0, R0, UR6, RZ, 0x3c, !PT ;  /* 0x0000000600007c12 */ /* 0x000fe2000f8e3cff */
[----:B------:R-:W-:Y:S03]  /*3cf0*/  UIMAD UR6, UR5, 0x1e0, UR4 ;  /* 0x000001e0050678a4 */ /* 0x000fe6000f8e0204 */
[----:B-1----:R-:W-:Y:S01]  /*3d00*/  @P0 SHF.L.U32 R2, R0, 0x1f, RZ ;  /* 0x0000001f00020819 */ /* 0x002fe200000006ff */
[----:B------:R-:W-:Y:S03]  /*3d10*/  UMOV UR5, UR18 ;  /* 0x0000001200057c82 */ /* 0x000fe60008000000 */
[----:B------:R1:W2:Y:S01]  /*3d20*/  @P0 SYNCS.PHASECHK.TRANS64.TRYWAIT P1, [UR19], R2 ;  /* 0x00000002ff0005a7 */ /* 0x0002a20008021113 */
[----:B------:R-:W-:Y:S03]  /*3d30*/  UIADD3 UR19, UPT, UPT, UR7, 0x88, URZ ;  /* 0x0000008807137890 */ /* 0x000fe6000fffe0ff */
[----:B------:R-:W-:Y:S02]  /*3d40*/  UMOV UR7, 0xc0004010 ;  /* 0xc000401000077882 */ /* 0x000fe40000000000 */
[----:B------:R1:W-:Y:S01]  /*3d50*/  UTCHMMA gdesc[UR22], gdesc[UR6], tmem[UR13], tmem[UR20], idesc[UR21], UP2 ;  /* 0x00ff1406160075ea */ /* 0x0003e2000900000d */
[----:B------:R-:W-:Y:S03]  /*3d60*/  UPLOP3.LUT UP2, UPT, UPT, UPT, UPT, 0x80, 0x8 ;  /* 0x000000000008789c */ /* 0x000fe60003f4f070 */
[----:B------:R1:W-:Y:S01]  /*3d70*/  UTCBAR [UR19], URZ ;  /* 0x000000ff130073e9 */ /* 0x0003e200080000ff */
[----:B------:R-:W-:Y:S07]  /*3d80*/  BRA.U UP3, `(.L_x_72) ;  /* 0xfffffffd038c7547 */ /* 0x000fee000b83ffff */
.L_x_69:
[----:B------:R-:W-:Y:S01]  /*3d90*/  UIADD3 UR11, UPT, UPT, UR11, 0x1, URZ ;  /* 0x000000010b0b7890 */ /* 0x000fe2000fffe0ff */
[----:B------:R-:W-:Y:S01]  /*3da0*/  LOP3.LUT P0, RZ, R10, 0x1, RZ, 0xc0, !PT ;  /* 0x000000010aff7812 */ /* 0x000fe2000780c0ff */
[----:B------:R-:W-:Y:S01]  /*3db0*/  UIADD3 UR14, UPT, UPT, UR14, 0x160, URZ ;  /* 0x000001600e0e7890 */ /* 0x000fe2000fffe0ff */
[----:B--2---:R-:W-:Y:S01]  /*3dc0*/  ISETP.NE.AND P1, PT, R4, 0x2, PT ;  /* 0x000000020400780c */ /* 0x004fe20003f25270 */
[----:B------:R-:W-:-:S03]  /*3dd0*/  UISETP.NE.AND UP0, UPT, UR11, 0x4, UPT ;  /* 0x000000040b00788c */ /* 0x000fc6000bf05270 */
[----:B-1----:R-:W-:Y:S01]  /*3de0*/  SEL R2, RZ, 0x1, P1 ;  /* 0x00000001ff027807 */ /* 0x002fe20000800000 */
[----:B------:R-:W-:Y:S02]  /*3df0*/  USEL UR5, URZ, 0x1, UP0 ;  /* 0x00000001ff057887 */ /* 0x000fe40008000000 */
[----:B------:R-:W-:Y:S01]  /*3e00*/  USEL UR11, UR11, URZ, UP0 ;  /* 0x000000ff0b0b7287 */ /* 0x000fe20008000000 */
[----:B------:R2:W-:Y:S01]  /*3e10*/  UTCBAR [UR14], URZ ;  /* 0x000000ff0e0073e9 */ /* 0x0005e200080000ff */
[----:B------:R-:W-:Y:S02]  /*3e20*/  LOP3.LUT R12, R12, R2, RZ, 0x3c, !PT ;  /* 0x000000020c0c7212 */ /* 0x000fe400078e3cff */
[----:B------:R-:W-:Y:S02]  /*3e30*/  LOP3.LUT R7, R7, UR5, RZ, 0x3c, !PT ;  /* 0x0000000507077c12 */ /* 0x000fe4000f8e3cff */
[----:B------:R-:W-:Y:S01]  /*3e40*/  SEL R2, R4, RZ, P1 ;  /* 0x000000ff04027207 */ /* 0x000fe20000800000 */
[----:B------:R-:W-:Y:S06]  /*3e50*/  @P0 BRA `(.L_x_73) ;  /* 0xfffffff800c80947 */ /* 0x000fec000383ffff */
[----:B------:R-:W1:Y:S01]  /*3e60*/  S2UR UR4, SR_CgaCtaId ;  /* 0x00000000000479c3 */ /* 0x000e620000008800 */
[----:B------:R-:W-:Y:S01]  /*3e70*/  ELECT P0, URZ, PT ;  /* 0x0000000000ff782f */ /* 0x000fe20003800000 */
[----:B------:R-:W-:Y:S01]  /*3e80*/  IMAD.MOV.U32 R2, RZ, RZ, 0x1 ;  /* 0x00000001ff027424 */ /* 0x000fe200078e00ff */
[----:B------:R-:W-:Y:S01]  /*3e90*/  UIADD3 UR9, UPT, UPT, UR9, 0x180, URZ ;  /* 0x0000018009097890 */ /* 0x000fe2000fffe0ff */
[----:B------:R-:W-:Y:S01]  /*3ea0*/  SHF.L.U32 R0, R7, 0x1f, RZ ;  /* 0x0000001f07007819 */ /* 0x000fe200000006ff */
[----:B------:R-:W-:-:S03]  /*3eb0*/  UMOV UR5, 0x40 ;  /* 0x0000004000057882 */ /* 0x000fc60000000000 */
[----:B------:R-:W-:Y:S01]  /*3ec0*/  UVIRTCOUNT.DEALLOC.SMPOOL 0x80 ;  /* 0x000000800000784c */ /* 0x000fe20000000000 */
[----:B-1----:R-:W-:Y:S02]  /*3ed0*/  ULEA UR4, UR4, UR5, 0x18 ;  /* 0x0000000504047291 */ /* 0x002fe4000f8ec0ff */
[----:B------:R-:W-:-:S07]  /*3ee0*/  ULEA UR5, UR11, UR9, 0x3 ;  /* 0x000000090b057291 */ /* 0x000fce000f8e18ff */
[----:B------:R1:W-:Y:S02]  /*3ef0*/  @P0 STS.U8 [UR4+0x1c], R2 ;  /* 0x00001c02ff000988 */ /* 0x0003e40008000004 */
[----:B------:R-:W3:Y:S02]  /*3f00*/  SYNCS.PHASECHK.TRANS64.TRYWAIT P0, [UR5], R0 ;  /* 0x00000000ff0075a7 */ /* 0x000ee40008001105 */
[----:B-1-3--:R-:W-:Y:S05]  /*3f10*/  @!P0 BRA `(.L_x_74) ;  /* 0x0000007000f08947 */ /* 0x00afea0003800000 */
.L_x_176:
[----:B------:R-:W-:-:S04]  /*3f20*/  UIADD3 UR6, UPT, UPT, UR11, 0x1, URZ ;  /* 0x000000010b067890 */ /* 0x000fc8000fffe0ff */
[----:B------:R-:W-:-:S04]  /*3f30*/  UISETP.NE.AND UP0, UPT, UR6, 0x4, UPT ;  /* 0x000000040600788c */ /* 0x000fc8000bf05270 */
[----:B------:R-:W-:Y:S02]  /*3f40*/  USEL UR7, URZ, 0x1, UP0 ;  /* 0x00000001ff077887 */ /* 0x000fe40008000000 */
[----:B------:R-:W-:-:S04]  /*3f50*/  USEL UR6, UR6, URZ, UP0 ;  /* 0x000000ff06067287 */ /* 0x000fc80008000000 */
[----:B------:R-:W-:Y:S01]  /*3f60*/  ULEA UR5, UR6, UR9, 0x3 ;  /* 0x0000000906057291 */ /* 0x000fe2000f8e18ff */
[----:B-1----:R-:W-:-:S04]  /*3f70*/  LOP3.LUT R0, R7, UR7, RZ, 0x3c, !PT ;  /* 0x0000000707007c12 */ /* 0x002fc8000f8e3cff */
[----:B------:R-:W-:-:S04]  /*3f80*/  SHF.L.U32 R2, R0, 0x1f, RZ ;  /* 0x0000001f00027819 */ /* 0x000fc800000006ff */
[----:B------:R-:W1:Y:S02]  /*3f90*/  SYNCS.PHASECHK.TRANS64.TRYWAIT P0, [UR5], R2 ;  /* 0x00000002ff0075a7 */ /* 0x000e640008001105 */
[----:B-1----:R-:W-:Y:S05]  /*3fa0*/  @!P0 BRA `(.L_x_75) ;  /* 0x0000007000e48947 */ /* 0x002fea0003800000 */
.L_x_178:
        /* <DEDUP_REMOVED lines=9> */
.L_x_180:
[----:B------:R-:W-:-:S04]  /*4040*/  UIADD3 UR6, UPT, UPT, UR6, 0x1, URZ ;  /* 0x0000000106067890 */ /* 0x000fc8000fffe0ff */
[----:B------:R-:W-:-:S04]  /*4050*/  UISETP.NE.AND UP0, UPT, UR6, 0x4, UPT ;  /* 0x000000040600788c */ /* 0x000fc8000bf05270 */
[----:B------:R-:W-:Y:S02]  /*4060*/  USEL UR5, URZ, 0x1, UP0 ;  /* 0x00000001ff057887 */ /* 0x000fe40008000000 */
[----:B------:R-:W-:-:S04]  /*4070*/  USEL UR6, UR6, URZ, UP0 ;  /* 0x000000ff06067287 */ /* 0x000fc80008000000 */
[----:B------:R-:W-:Y:S01]  /*4080*/  ULEA UR6, UR6, UR9, 0x3 ;  /* 0x0000000906067291 */ /* 0x000fe2000f8e18ff */
[----:B------:R-:W-:-:S04]  /*4090*/  LOP3.LUT R0, R0, UR5, RZ, 0x3c, !PT ;  /* 0x0000000500007c12 */ /* 0x000fc8000f8e3cff */
[----:B------:R-:W-:-:S04]  /*40a0*/  SHF.L.U32 R0, R0, 0x1f, RZ ;  /* 0x0000001f00007819 */ /* 0x000fc800000006ff */
[----:B------:R-:W3:Y:S02]  /*40b0*/  SYNCS.PHASECHK.TRANS64.TRYWAIT P0, [UR6], R0 ;  /* 0x00000000ff0075a7 */ /* 0x000ee40008001106 */
[----:B---3--:R-:W-:Y:S05]  /*40c0*/  @!P0 BRA `(.L_x_77) ;  /* 0x0000007000cc8947 */ /* 0x008fea0003800000 */
.L_x_182:
[----:B------:R-:W-:Y:S01]  /*40d0*/  NOP ;  /* 0x0000000000007918 */ /* 0x000fe20000000000 */
[----:B-1----:R-:W1:Y:S01]  /*40e0*/  LDS R0, [UR4+0x14] ;  /* 0x00001404ff007984 */ /* 0x002e620008000800 */
[----:B------:R-:W-:Y:S01]  /*40f0*/  ULOP3.LUT UR6, UR12, 0xffff, URZ, 0xc0, !UPT ;  /* 0x0000ffff0c067892 */ /* 0x000fe2000f8ec0ff */
[----:B------:R-:W-:Y:S01]  /*4100*/  UMOV UR8, 0xffff ;  /* 0x0000ffff00087882 */ /* 0x000fe20000000000 */
[----:B------:R-:W-:Y:S02]  /*4110*/  UMOV UR5, 0x1 ;  /* 0x0000000100057882 */ /* 0x000fe40000000000 */
[----:B------:R-:W-:-:S04]  /*4120*/  USHF.R.U32.HI UR6, URZ, 0x5, UR6 ;  /* 0x00000005ff067899 */ /* 0x000fc80008011606 */
[----:B------:R-:W-:Y:S02]  /*4130*/  USHF.L.U32 UR8, UR8, UR6, URZ ;  /* 0x0000000608087299 */ /* 0x000fe400080006ff */
[----:B------:R-:W-:-:S04]  /*4140*/  USHF.L.U32 UR5, UR5, UR6, URZ ;  /* 0x0000000605057299 */ /* 0x000fc800080006ff */
[----:B-1----:R-:W-:-:S04]  /*4150*/  LOP3.LUT R0, R0, UR8, RZ, 0xc0, !PT ;  /* 0x0000000800007c12 */ /* 0x002fc8000f8ec0ff */
[----:B------:R-:W-:-:S13]  /*4160*/  ISETP.NE.AND P0, PT, R0, UR8, PT ;  /* 0x0000000800007c0c */ /* 0x000fda000bf05270 */
[----:B------:R-:W-:Y:S05]  /*4170*/  @P0 BRA `(.L_x_78) ;  /* 0x0000000000580947 */ /* 0x000fea0003800000 */
[----:B------:R-:W1:Y:S02]  /*4180*/  LDS R0, [UR4+0x18] ;  /* 0x00001804ff007984 */ /* 0x000e640008000800 */
[----:B-1----:R-:W-:-:S04]  /*4190*/  LOP3.LUT R0, R0, UR5, RZ, 0xc0, !PT ;  /* 0x0000000500007c12 */ /* 0x002fc8000f8ec0ff */
[----:B------:R-:W-:-:S13]  /*41a0*/  ISETP.NE.AND P0, PT, R0, UR5, PT ;  /* 0x0000000500007c0c */ /* 0x000fda000bf05270 */
[----:B------:R-:W-:Y:S05]  /*41b0*/  @P0 BRA `(.L_x_79) ;  /* 0x00000000003c0947 */ /* 0x000fea0003800000 */
[----:B------:R-:W1:Y:S01]  /*41c0*/  S2R R2, SR_LANEID ;  /* 0x0000000000027919 */ /* 0x000e620000000000 */
[----:B------:R-:W-:Y:S01]  /*41d0*/  ULOP3.LUT UR8, URZ, UR8, URZ, 0x33, !UPT ;  /* 0x00000008ff087292 */ /* 0x000fe2000f8e33ff */
[----:B------:R-:W-:Y:S02]  /*41e0*/  VOTEU.ANY UR7, UPT, PT ;  /* 0x0000000000077886 */ /* 0x000fe400038e0100 */
[----:B------:R-:W-:-:S03]  /*41f0*/  UFLO.U32 UR7, UR7 ;  /* 0x00000007000772bd */ /* 0x000fc600080e0000 */
[----:B------:R-:W-:-:S04]  /*4200*/  IMAD.U32 R0, RZ, RZ, UR8 ;  /* 0x00000008ff007e24 */ /* 0x000fc8000f8e00ff */
[----:B------:R3:W4:Y:S02]  /*4210*/  REDUX UR6, R0 ;  /* 0x00000000000673c4 */ /* 0x0007240000000000 */
[----:B------:R1:W-:Y:S02]  /*4220*/  UTCATOMSWS.AND URZ, UR8 ;  /* 0x0000000800ff79e3 */ /* 0x0003e40008000000 */
[----:B-1----:R-:W-:Y:S02]  /*4230*/  ISETP.EQ.U32.AND P0, PT, R2, UR7, PT ;  /* 0x0000000702007c0c */ /* 0x002fe4000bf02070 */
[----:B---3--:R-:W-:Y:S02]  /*4240*/  LOP3.LUT R0, RZ, UR5, RZ, 0x33, !PT ;  /* 0x00000005ff007c12 */ /* 0x008fe4000f8e33ff */
[----:B----4-:R-:W-:Y:S02]  /*4250*/  MOV R2, UR6 ;  /* 0x0000000600027c02 */ /* 0x010fe40008000f00 */
[----:B------:R-:W1:Y:S07]  /*4260*/  REDUX UR5, R0 ;  /* 0x00000000000573c4 */ /* 0x000e6e0000000000 */
[----:B------:R3:W-:Y:S01]  /*4270*/  @P0 ATOMS.AND RZ, [UR4+0x14], R2 ;  /* 0x00001402ffff098c */ /* 0x0007e2000a800004 */
[----:B-1----:R-:W-:-:S05]  /*4280*/  IMAD.U32 R0, RZ, RZ, UR5 ;  /* 0x00000005ff007e24 */ /* 0x002fca000f8e00ff */
[----:B------:R3:W-:Y:S01]  /*4290*/  @P0 ATOMS.AND RZ, [UR4+0x18], R0 ;  /* 0x00001800ffff098c */ /* 0x0007e2000a800004 */
[----:B------:R-:W-:Y:S05]  /*42a0*/  BRA `(.L_x_80) ;  /* 0x0000000000147947 */ /* 0x000fea0003800000 */
.L_x_79:
[----:B------:R-:W-:Y:S02]  /*42b0*/  MOV R2, 0x42d0 ;  /* 0x000042d000027802 */ /* 0x000fe40000000f00 */
[----:B--2--5:R-:W-:Y:S05]  /*42c0*/  CALL.REL.NOINC `($__internal_0_$__cuda_sm10x_tcgen05_guardrail_trap_col_being_dealloced_not_returned_by_alloc) ;  /* 0x0000007400007944 */ /* 0x024fea0003c00000 */
[----:B------:R-:W-:Y:S05]  /*42d0*/  BRA `(.L_x_80) ;  /* 0x0000000000087947 */ /* 0x000fea0003800000 */
.L_x_78:
[----:B------:R-:W-:Y:S02]  /*42e0*/  MOV R2, 0x4300 ;  /* 0x0000430000027802 */ /* 0x000fe40000000f00 */
[----:B--2--5:R-:W-:Y:S05]  /*42f0*/  CALL.REL.NOINC `($__internal_2_$__cuda_sm10x_tcgen05_guardrail_trap_unallocated_columns_being_dealloced) ;  /* 0x00000074000c7944 */ /* 0x024fea0003c00000 */
.L_x_80:
[----:B------:R-:W-:Y:S01]  /*4300*/  NOP ;  /* 0x0000000000007918 */ /* 0x000fe20000000000 */
[----:B--2---:R-:W-:Y:S05]  /*4310*/  EXIT ;  /* 0x000000000000794d */ /* 0x004fea0003800000 */
.L_x_62:
[----:B------:R-:W-:-:S09]  /*4320*/  UISETP.NE.OR UP0, UPT, UR12, 0x3, !UP3 ;  /* 0x000000030c00788c */ /* 0x000fd2000df05670 */
[----:B------:R-:W-:Y:S05]  /*4330*/  BRA.U UP0, `(.L_x_81) ;  /* 0x0000001100547547 */ /* 0x000fea000b800000 */
[----:B------:R-:W2:Y:S01]  /*4340*/  LDCU.64 UR4, c[0x0][0x888] ;  /* 0x00011100ff0477ac */ /* 0x000ea20008000a00 */
[----:B------:R-:W-:Y:S02]  /*4350*/  HFMA2 R10, -RZ, RZ, 0, 0 ;  /* 0x00000000ff0a7431 */ /* 0x000fe400000001ff */
[----:B------:R-:W-:Y:S01]  /*4360*/  IMAD.MOV.U32 R9, RZ, RZ, 0x1 ;  /* 0x00000001ff097424 */ /* 0x000fe200078e00ff */
[----:B------:R-:W-:Y:S01]  /*4370*/  MOV R11, 0x7800 ;  /* 0x00007800000b7802 */ /* 0x000fe20000000f00 */
[----:B------:R-:W3:Y:S01]  /*4380*/  LDCU UR44, c[0x0][0x370] ;  /* 0x00006e00ff2c77ac */ /* 0x000ee20008000800 */
[----:B------:R-:W-:Y:S01]  /*4390*/  IMAD.MOV.U32 R8, RZ, RZ, RZ ;  /* 0x000000ffff087224 */ /* 0x000fe200078e00ff */
[----:B------:R-:W3:Y:S01]  /*43a0*/  LDCU.128 UR40, c[0x0][0xb10] ;  /* 0x00016200ff2877ac */ /* 0x000ee20008000c00 */
[----:B------:R-:W4:Y:S01]  /*43b0*/  LDCU UR39, c[0x0][0x374] ;  /* 0x00006e80ff2777ac */ /* 0x000f220008000800 */
[----:B------:R-:W1:Y:S01]  /*43c0*/  LDCU.64 UR30, c[0x0][0x890] ;  /* 0x00011200ff1e77ac */ /* 0x000e620008000a00 */
[----:B--2---:R-:W-:Y:S01]  /*43d0*/  UISETP.NE.U32.AND UP0, UPT, UR4, URZ, UPT ;  /* 0x000000ff0400728c */ /* 0x004fe2000bf05070 */
[----:B------:R-:W2:Y:S01]  /*43e0*/  LDCU UR21, c[0x0][0xb0c] ;  /* 0x00016180ff1577ac */ /* 0x000ea20008000800 */
[----:B------:R-:W2:Y:S01]  /*43f0*/  LDCU UR38, c[0x0][0xb20] ;  /* 0x00016400ff2677ac */ /* 0x000ea20008000800 */
[----:B------:R-:W2:Y:S01]  /*4400*/  LDCU UR4, c[0x0][0xb30] ;  /* 0x00016600ff0477ac */ /* 0x000ea20008000800 */
[----:B---3--:R-:W-:-:S02]  /*4410*/  UIMAD.WIDE.U32 UR46, UR44, UR40, URZ ;  /* 0x000000282c2e72a5 */ /* 0x008fc4000f8e00ff */
[----:B----4-:R-:W-:Y:S02]  /*4420*/  UIMAD.WIDE.U32 UR8, UR39, UR43, URZ ;  /* 0x0000002b270872a5 */ /* 0x010fe4000f8e00ff */
[----:B------:R-:W-:Y:S02]  /*4430*/  UISETP.NE.AND.EX UP6, UPT, UR5, URZ, UPT, UP0 ;  /* 0x000000ff0500728c */ /* 0x000fe4000bfc5300 */
[----:B-1----:R-:W-:Y:S02]  /*4440*/  UISETP.NE.AND UP0, UPT, UR13, 0x1, UPT ;  /* 0x000000010d00788c */ /* 0x002fe4000bf05270 */
[----:B------:R-:W-:Y:S01]  /*4450*/  UISETP.NE.U32.AND UP0, UPT, UR30, URZ, UPT ;  /* 0x000000ff1e00728c */ /* 0x000fe2000bf05070 */
[----:B------:R-:W-:Y:S01]  /*4460*/  UMOV UR6, 0x400 ;  /* 0x0000040000067882 */ /* 0x000fe20000000000 */
[----:B------:R-:W-:Y:S01]  /*4470*/  UMOV UR46, UR47 ;  /* 0x0000002f002e7c82 */ /* 0x000fe20008000000 */
[----:B------:R-:W-:Y:S01]  /*4480*/  UMOV UR8, UR9 ;  /* 0x0000000900087c82 */ /* 0x000fe20008000000 */
[----:B------:R-:W-:-:S02]  /*4490*/  UISETP.GE.AND UP3, UPT, UR13, 0x1, UPT ;  /* 0x000000010d00788c */ /* 0x000fc4000bf66270 */
[----:B------:R-:W-:Y:S01]  /*44a0*/  UISETP.NE.AND.EX UP5, UPT, UR31, URZ, UPT, UP0 ;  /* 0x000000ff1f00728c */ /* 0x000fe2000bfa5300 */
[----:B------:R-:W1:Y:S01]  /*44b0*/  LDCU.64 UR50, c[0x0][0x348] ;  /* 0x00006900ff3277ac */ /* 0x000e620008000a00 */
[----:B------:R-:W-:Y:S01]  /*44c0*/  UMOV UR29, URZ ;  /* 0x000000ff001d7c82 */ /* 0x000fe20008000000 */
[----:B------:R-:W-:Y:S01]  /*44d0*/  UPLOP3.LUT UP1, UPT, UPT, UPT, UPT, 0x40, 0x4 ;  /* 0x000000000004789c */ /* 0x000fe20003f2e870 */
[----:B------:R-:W3:Y:S01]  /*44e0*/  LDCU.64 UR14, c[0x0][0xb28] ;  /* 0x00016500ff0e77ac */ /* 0x000ee20008000a00 */
[----:B------:R-:W-:Y:S02]  /*44f0*/  ULEA UR6, UR7, UR6, 0x18 ;  /* 0x0000000607067291 */ /* 0x000fe4000f8ec0ff */
[----:B--2---:R-:W-:Y:S02]  /*4500*/  UISETP.NE.AND UP3, UPT, UR21, 0x1, UPT ;  /* 0x000000011500788c */ /* 0x004fe4000bf65270 */
[----:B------:R-:W-:Y:S02]  /*4510*/  USHF.R.U32.HI UR46, URZ, UR41, UR46 ;  /* 0x00000029ff2e7299 */ /* 0x000fe4000801162e */
[----:B------:R-:W-:-:S02]  /*4520*/  USHF.R.U32.HI UR45, URZ, UR38, UR8 ;  /* 0x00000026ff2d7299 */ /* 0x000fc40008011608 */
[----:B------:R-:W-:Y:S02]  /*4530*/  UISETP.NE.AND UP0, UPT, UR42, 0x1, UPT ;  /* 0x000000012a00788c */ /* 0x000fe4000bf05270 */
[----:B------:R-:W-:-:S11]  /*4540*/  UISETP.NE.AND UP4, UPT, UR4, 0x1, UPT ;  /* 0x000000010400788c */ /* 0x000fd6000bf85270 */
.L_x_89:
[----:B------:R-:W-:Y:S02]  /*4550*/  LEA R2, R8, UR6, 0x3 ;  /* 0x0000000608027c11 */ /* 0x000fe4000f8e18ff */
[----:B------:R-:W-:Y:S02]  /*4560*/  SHF.L.U32 R0, R10, 0x1f, RZ ;  /* 0x0000001f0a007819 */ /* 0x000fe400000006ff */
[----:B------:R-:W-:Y:S02]  /*4570*/  LEA R4, R8, UR6, 0x4 ;  /* 0x0000000608047c11 */ /* 0x000fe4000f8e20ff */
[----:B--2---:R-:W2:Y:S02]  /*4580*/  SYNCS.PHASECHK.TRANS64.TRYWAIT P0, [R2+URZ+0x140], R0 ;  /* 0x00014000020075a7 */ /* 0x004ea400080011ff */
[----:B--2---:R-:W-:Y:S05]  /*4590*/  @!P0 BRA `(.L_x_82) ;  /* 0x0000006c00b08947 */ /* 0x004fea0003800000 */
.L_x_183:
[----:B------:R-:W4:Y:S01]  /*45a0*/  LDS.128 R4, [R4+0x1d0] ;  /* 0x0001d00004047984 */ /* 0x000f220000000c00 */
[----:B------:R-:W-:Y:S01]  /*45b0*/  UISETP.GE.AND UP0, UPT, UR13, 0x1, UPT ;  /* 0x000000010d00788c */ /* 0x000fe2000bf06270 */
[----:B------:R-:W-:Y:S01]  /*45c0*/  @!PT LDS RZ, [RZ] ;  /* 0x00000000fffff984 */ /* 0x000fe20000000800 */
[----:B------:R-:W-:Y:S01]  /*45d0*/  @!PT LDS RZ, [RZ] ;  /* 0x00000000fffff984 */ /* 0x000fe20000000800 */
[----:B------:R-:W-:Y:S01]  /*45e0*/  @!PT LDS RZ, [RZ] ;  /* 0x00000000fffff984 */ /* 0x000fe20000000800 */
[----:B------:R-:W-:Y:S01]  /*45f0*/  @!PT LDS RZ, [RZ] ;  /* 0x00000000fffff984 */ /* 0x000fe20000000800 */
[----:B------:R1:W-:Y:S06]  /*4600*/  MEMBAR.ALL.CTA ;  /* 0x0000000000007992 */ /* 0x0003ec0000008000 */
[----:B-1----:R-:W1:Y:S01]  /*4610*/  FENCE.VIEW.ASYNC.S ;  /* 0x00000000000073c6 */ /* 0x002e620000000000 */
[----:B----4-:R-:W-:Y:S11]  /*4620*/  LOP3.LUT P0, RZ, R6, 0x1, RZ, 0xc0, !PT ;  /* 0x0000000106ff7812 */ /* 0x010ff6000780c0ff */
[----:B------:R-:W-:Y:S02]  /*4630*/  @!UPT UIADD3 URZ, UPT, UPT, URZ, URZ, URZ ;  /* 0x000000fffffff290 */ /* 0x000fe4000fffe0ff */
[----:B-1----:R-:W-:Y:S01]  /*4640*/  VOTEU.ANY UP3, P0 ;  /* 0x0000000000ff7886 */ /* 0x002fe20000060100 */
[----:B------:R-:W-:Y:S11]  /*4650*/  PLOP3.LUT P0, PT, PT, PT, UP3, 0x80, 0x8 ;  /* 0x000000000008781c */ /* 0x000ff60003f0f038 */
[----:B------:R-:W-:Y:S02]  /*4660*/  @!UPT UIADD3 URZ, UPT, UPT, URZ, URZ, URZ ;  /* 0x000000fffffff290 */ /* 0x000fe4000fffe0ff */
[----:B--2---:R-:W-:Y:S02]  /*4670*/  @P0 SHF.R.U32.HI R0, RZ, 0x10, R5 ;  /* 0x00000010ff000819 */ /* 0x004fe40000011605 */
[----:B------:R-:W-:Y:S02]  /*4680*/  @P0 MOV R3, R4 ;  /* 0x0000000400030202 */ /* 0x000fe40000000f00 */
[----:B------:R-:W-:Y:S01]  /*4690*/  @P0 R2UR UR4, R0 ;  /* 0x00000000000402ca */ /* 0x000fe200000e0000 */
[----:B------:R-:W-:Y:S01]  /*46a0*/  VIADD R0, R2, 0x150 ;  /* 0x0000015002007836 */ /* 0x000fe20000000000 */
[----:B------:R-:W-:Y:S02]  /*46b0*/  @P0 LOP3.LUT R4, R5, 0xffff, RZ, 0xc0, !PT ;  /* 0x0000ffff05040812 */ /* 0x000fe400078ec0ff */
[----:B------:R-:W-:Y:S02]  /*46c0*/  @P0 R2UR UR8, R3 ;  /* 0x00000000030802ca */ /* 0x000fe400000e0000 */
[----:B------:R-:W-:Y:S02]  /*46d0*/  PRMT R0, RZ, 0x654, R0 ;  /* 0x00000654ff007816 */ /* 0x000fe40000000000 */
[----:B------:R-:W-:Y:S02]  /*46e0*/  @P0 R2UR UR5, R4 ;  /* 0x00000000040502ca */ /* 0x000fe400000e0000 */
[----:B------:R1:W-:Y:S03]  /*46f0*/  SYNCS.ARRIVE.TRANS64.RED.A1T0 RZ, [R0+URZ], RZ ;  /* 0x000000ff00ff79a7 */ /* 0x0003e600081004ff */
[----:B------:R-:W-:Y:S04]  /*4700*/  @UP3 UMOV UR47, UR4 ;  /* 0x00000004002f3c82 */ /* 0x000fe80008000000 */
[----:B------:R-:W-:Y:S04]  /*4710*/  @UP3 UMOV UR23, UR8 ;  /* 0x0000000800173c82 */ /* 0x000fe80008000000 */
[----:B------:R-:W-:Y:S01]  /*4720*/  @UP3 UMOV UR22, UR5 ;  /* 0x0000000500163c82 */ /* 0x000fe20008000000 */
[----:B------:R-:W-:Y:S05]  /*4730*/  BRA.U !UP0, `(.L_x_83) ;  /* 0x0000000108c07547 */ /* 0x000fea000b800000 */
[----:B------:R-:W-:Y:S02]  /*4740*/  UP2UR UR10, UPR, URZ, 0x4 ;  /* 0x00000004ff0a7883 */ /* 0x000fe40008000000 */
[----:B------:R-:W-:Y:S02]  /*4750*/  UISETP.NE.AND UP2, UPT, UR42, 0x1, UPT ;  /* 0x000000012a00788c */ /* 0x000fe4000bf45270 */
[----:B------:R-:W-:Y:S02]  /*4760*/  UISETP.NE.AND UP0, UPT, UR21, 0x1, UPT ;  /* 0x000000011500788c */ /* 0x000fe4000bf05270 */
[----:B------:R-:W-:Y:S02]  /*4770*/  USEL UR4, UR39, UR45, !UP2 ;  /* 0x0000002d27047287 */ /* 0x000fe4000d000000 */
[----:B------:R-:W-:Y:S02]  /*4780*/  UP2UR UR18, UPR, URZ, 0x2 ;  /* 0x00000002ff127883 */ /* 0x000fe40008000000 */
[----:B------:R-:W-:Y:S02]  /*4790*/  UISETP.NE.AND UP1, UPT, UR13, 0x1, UPT ;  /* 0x000000010d00788c */ /* 0x000fe4000bf25270 */
[----:B------:R-:W-:Y:S02]  /*47a0*/  UIMAD.WIDE.U32 UR32, UR22, UR43, URZ ;  /* 0x0000002b162072a5 */ /* 0x000fe4000f8e00ff */
[----:B------:R-:W-:Y:S02]  /*47b0*/  USEL UR9, UR44, UR46, !UP0 ;  /* 0x0000002e2c097287 */ /* 0x000fe4000c000000 */
[----:B---3--:R-:W-:Y:S02]  /*47c0*/  UIMAD.WIDE.U32 UR24, UR4, UR14, URZ ;  /* 0x0000000e041872a5 */ /* 0x008fe4000f8e00ff */
[----:B------:R-:W-:Y:S02]  /*47d0*/  UIMAD.WIDE.U32 UR26, UR23, UR40, URZ ;  /* 0x00000028171a72a5 */ /* 0x000fe4000f8e00ff */
[----:B------:R-:W-:Y:S01]  /*47e0*/  UIMAD.WIDE.U32 UR16, UR9, UR14, URZ ;  /* 0x0000000e091072a5 */ /* 0x000fe2000f8e00ff */
[----:B------:R-:W-:Y:S02]  /*47f0*/  UMOV UR11, UR33 ;  /* 0x00000021000b7c82 */ /* 0x000fe40008000000 */
[----:B------:R-:W-:Y:S01]  /*4800*/  UMOV UR8, UR25 ;  /* 0x0000001900087c82 */ /* 0x000fe20008000000 */
[----:B------:R-:W-:Y:S02]  /*4810*/  USHF.R.U32.HI UR11, URZ, UR38, UR11 ;  /* 0x00000026ff0b7299 */ /* 0x000fe4000801160b */
[----:B------:R-:W-:Y:S02]  /*4820*/  @UP1 USHF.R.U32.HI UR4, URZ, UR15, UR8 ;  /* 0x0000000fff041299 */ /* 0x000fe40008011608 */
[----:B------:R-:W-:Y:S02]  /*4830*/  USEL UR8, UR22, UR11, !UP2 ;  /* 0x0000000b16087287 */ /* 0x000fe4000d000000 */
[----:B------:R-:W-:Y:S02]  /*4840*/  UIMAD UR4, UR13, UR4, URZ ;  /* 0x000000040d0472a4 */ /* 0x000fe4000f8e02ff */
[----:B------:R-:W-:Y:S01]  /*4850*/  UISETP.NE.AND UP2, UPT, UR10, URZ, UPT ;  /* 0x000000ff0a00728c */ /* 0x000fe2000bf45270 */
[----:B------:R-:W-:Y:S01]  /*4860*/  UMOV UR5, UR27 ;  /* 0x0000001b00057c82 */ /* 0x000fe20008000000 */
[----:B------:R-:W-:Y:S01]  /*4870*/  UMOV UR16, UR17 ;  /* 0x0000001100107c82 */ /* 0x000fe20008000000 */
[----:B------:R-:W-:Y:S02]  /*4880*/  USHF.R.U32.HI UR5, URZ, UR41, UR5 ;  /* 0x00000029ff057299 */ /* 0x000fe40008011605 */
[----:B------:R-:W-:Y:S02]  /*4890*/  @UP1 USHF.R.U32.HI UR9, URZ, UR15, UR16 ;  /* 0x0000000fff091299 */ /* 0x000fe40008011610 */
[----:B------:R-:W-:Y:S02]  /*48a0*/  USEL UR5, UR23, UR5, !UP0 ;  /* 0x0000000517057287 */ /* 0x000fe4000c000000 */
[----:B------:R-:W-:Y:S02]  /*48b0*/  UIMAD.WIDE.U32 UR16, UR8, UR14, URZ ;  /* 0x0000000e081072a5 */ /* 0x000fe4000f8e00ff */
[----:B------:R-:W-:Y:S02]  /*48c0*/  UIMAD UR10, UR13, UR9, URZ ;  /* 0x000000090d0a72a4 */ /* 0x000fe4000f8e02ff */
[----:B------:R-:W-:Y:S03]  /*48d0*/  UISETP.GE.AND UP0, UPT, UR8, UR4, UPT ;  /* 0x000000040800728c */ /* 0x000fe6000bf06270 */
[----:B------:R-:W-:Y:S01]  /*48e0*/  UMOV UR4, UR17 ;  /* 0x0000001100047c82 */ /* 0x000fe20008000000 */
[----:B------:R-:W-:Y:S02]  /*48f0*/  UISETP.GE.OR UP0, UPT, UR5, UR10, UP0 ;  /* 0x0000000a0500728c */ /* 0x000fe40008706670 */
[----:B------:R-:W-:Y:S02]  /*4900*/  USHF.R.U32.HI UR4, URZ, UR15, UR4 ;  /* 0x0000000fff047299 */ /* 0x000fe40008011604 */
[----:B------:R-:W-:Y:S02]  /*4910*/  UIMAD.WIDE.U32 UR10, UR5, UR14, URZ ;  /* 0x0000000e050a72a5 */ /* 0x000fe4000f8e00ff */
[----:B------:R-:W-:Y:S04]  /*4920*/  USEL UR12, UR8, UR4, !UP1 ;  /* 0x00000004080c7287 */ /* 0x000fe8000c800000 */
[----:B------:R-:W-:Y:S01]  /*4930*/  UIADD3 UR16, UPT, UPT, -UR12, URZ, URZ ;  /* 0x000000ff0c107290 */ /* 0x000fe2000fffe1ff */
[----:B------:R-:W-:Y:S02]  /*4940*/  @!UP0 UMOV UR4, UR11 ;  /* 0x0000000b00048c82 */ /* 0x000fe40008000000 */
[----:B------:R-:W-:Y:S02]  /*4950*/  @!UP0 USHF.R.U32.HI UR4, URZ, UR15, UR4 ;  /* 0x0000000fff048299 */ /* 0x000fe40008011604 */
[----:B------:R-:W-:Y:S02]  /*4960*/  UIMAD UR10, UR13, UR16, UR8 ;  /* 0x000000100d0a72a4 */ /* 0x000fe4000f8e0208 */
[----:B------:R-:W-:Y:S02]  /*4970*/  @!UP0 USEL UR4, UR5, UR4, !UP1 ;  /* 0x0000000405048287 */ /* 0x000fe4000c800000 */
[----:B------:R-:W-:Y:S02]  /*4980*/  UISETP.NE.AND UP1, UPT, UR18, URZ, UPT ;  /* 0x000000ff1200728c */ /* 0x000fe4000bf25270 */
[----:B------:R-:W-:Y:S02]  /*4990*/  @!UP0 UIMAD UR10, UR9, UR10, UR4 ;  /* 0x0000000a090a82a4 */ /* 0x000fe4000f8e0204 */
[----:B------:R-:W-:Y:S02]  /*49a0*/  @!UP0 UIADD3 UR11, UPT, UPT, UR12, -UR4, URZ ;  /* 0x800000040c0b8290 */ /* 0x000fe4000fffe0ff */
[----:B------:R-:W-:Y:S02]  /*49b0*/  UIADD3 UR9, UPT, UPT, -UR5, URZ, URZ ;  /* 0x000000ff05097290 */ /* 0x000fe4000fffe1ff */
[----:B------:R-:W-:Y:S02]  /*49c0*/  UIADD3 UR4, UPT, UPT, -UR8, URZ, URZ ;  /* 0x000000ff08047290 */ /* 0x000fe4000fffe1ff */
[----:B------:R-:W-:Y:S02]  /*49d0*/  @!UP0 UIMAD UR8, UR11, UR13, UR5 ;  /* 0x0000000d0b0882a4 */ /* 0x000fe4000f8e0205 */
[----:B------:R-:W-:Y:S02]  /*49e0*/  UIMAD UR23, UR21, UR9, UR23 ;  /* 0x00000009151772a4 */ /* 0x000fe4000f8e0217 */
[----:B------:R-:W-:Y:S01]  /*49f0*/  UIMAD UR22, UR42, UR4, UR22 ;  /* 0x000000042a1672a4 */ /* 0x000fe2000f8e0216 */
[----:B------:R-:W-:Y:S02]  /*4a00*/  @!UP0 UMOV UR5, UR10 ;  /* 0x0000000a00058c82 */ /* 0x000fe40008000000 */
[----:B------:R-:W-:Y:S02]  /*4a10*/  UIMAD UR23, UR5, UR21, UR23 ;  /* 0x00000015051772a4 */ /* 0x000fe4000f8e0217 */
[----:B------:R-:W-:Y:S11]  /*4a20*/  UIMAD UR22, UR8, UR42, UR22 ;  /* 0x0000002a081672a4 */ /* 0x000ff6000f8e0216 */
[----:B------:R-:W-:Y:S01]  /*4a30*/  @!UPT UIADD3 URZ, UPT, UPT, URZ, URZ, URZ ;  /* 0x000000fffffff290 */ /* 0x000fe2000fffe0ff */
.L_x_83:
[----:B------:R-:W2:Y:S01]  /*4a40*/  @!UP4 LDCU.128 UR8, c[0x0][0xb10] ;  /* 0x00016200ff08c7ac */ /* 0x000ea20008000c00 */
[----:B------:R-:W-:Y:S04]  /*4a50*/  ISETP.NE.U32.AND P0, PT, RZ, UR30, PT ;  /* 0x0000001eff007c0c */ /* 0x000fe8000bf05070 */
[----:B------:R-:W-:Y:S01]  /*4a60*/  ISETP.NE.AND.EX P0, PT, RZ, UR31, PT, P0 ;  /* 0x0000001fff007c0c */ /* 0x000fe2000bf05300 */
[----:B------:R-:W4:Y:S01]  /*4a70*/  @!UP4 LDCU UR5, c[0x0][0xb0c] ;  /* 0x00016180ff05c7ac */ /* 0x000f220008000800 */
[----:B--2---:R-:W-:Y:S07]  /*4a80*/  UIMAD.WIDE.U32 UR16, UR23, UR8, URZ ;  /* 0x00000008171072a5 */ /* 0x004fee000f8e00ff */
[----:B------:R-:W-:Y:S01]  /*4a90*/  @!UP4 UMOV UR4, UR17 ;  /* 0x000000110004cc82 */ /* 0x000fe20008000000 */
[----:B----4-:R-:W-:Y:S02]  /*4aa0*/  @!UP4 UISETP.NE.AND UP0, UPT, UR5, 0x1, UPT ;  /* 0x000000010500c88c */ /* 0x010fe4000bf05270 */
[----:B------:R-:W-:Y:S02]  /*4ab0*/  @!UP4 USHF.R.U32.HI UR4, URZ, UR9, UR4 ;  /* 0x00000009ff04c299 */ /* 0x000fe40008011604 */
[----:B------:R-:W-:Y:S02]  /*4ac0*/  UIMAD.WIDE.U32 UR16, UR22, UR11, URZ ;  /* 0x0000000b161072a5 */ /* 0x000fe4000f8e00ff */
[----:B------:R-:W-:Y:S02]  /*4ad0*/  @!UP4 USEL UR8, UR23, UR4, !UP0 ;  /* 0x000000041708c287 */ /* 0x000fe4000c000000 */
[----:B------:R-:W-:Y:S03]  /*4ae0*/  @!UP4 UISETP.NE.AND UP0, UPT, UR10, 0x1, UPT ;  /* 0x000000010a00c88c */ /* 0x000fe6000bf05270 */
[----:B------:R-:W-:Y:S02]  /*4af0*/  @!UP4 UMOV UR9, UR17 ;  /* 0x000000110009cc82 */ /* 0x000fe40008000000 */
[----:B------:R-:W2:Y:S02]  /*4b00*/  @!UP4 LDCU UR4, c[0x0][0xb20] ;  /* 0x00016400ff04c7ac */ /* 0x000ea40008000800 */
[----:B--2---:R-:W-:Y:S04]  /*4b10*/  @!UP4 USHF.R.U32.HI UR4, URZ, UR4, UR9 ;  /* 0x00000004ff04c299 */ /* 0x004fe80008011609 */
[----:B------:R-:W-:Y:S04]  /*4b20*/  @!UP4 USEL UR9, UR22, UR4, !UP0 ;  /* 0x000000041609c287 */ /* 0x000fe8000c000000 */
[----:B------:R-:W-:Y:S02]  /*4b30*/  @!UP4 UIADD3 UR4, UPT, UPT, -UR8, UR9, URZ ;  /* 0x000000090804c290 */ /* 0x000fe4000fffe1ff */
[----:B------:R-:W-:Y:S02]  /*4b40*/  @!UP4 UIADD3 UR8, UPT, UPT, UR8, -UR9, URZ ;  /* 0x800000090808c290 */ /* 0x000fe4000fffe0ff */
[----:B------:R-:W-:Y:S02]  /*4b50*/  @!UP4 UIMAD UR23, UR4, UR5, UR23 ;  /* 0x000000050417c2a4 */ /* 0x000fe4000f8e0217 */
[----:B------:R-:W-:Y:S01]  /*4b60*/  @!UP4 UIMAD UR22, UR8, UR10, UR22 ;  /* 0x0000000a0816c2a4 */ /* 0x000fe2000f8e0216 */
[----:B------:R-:W-:Y:S11]  /*4b70*/  BRA.U UP1, `(.L_x_84) ;  /* 0x0000000101107547 */ /* 0x000ff6000b800000 */
[----:B-1----:R-:W-:Y:S04]  /*4b80*/  MOV R0, UR37 ;  /* 0x0000002500007c02 */ /* 0x002fe80008000f00 */
[----:B------:R-:W-:Y:S04]  /*4b90*/  SHF.L.U32 R0, R0, 0x1f, RZ ;  /* 0x0000001f00007819 */ /* 0x000fe800000006ff */
[----:B------:R-:W1:Y:S02]  /*4ba0*/  SYNCS.PHASECHK.TRANS64.TRYWAIT P1, [UR6+0x138], R0 ;  /* 0x00013800ff0075a7 */ /* 0x000e640008021106 */
[----:B-1----:R-:W-:Y:S05]  /*4bb0*/  @!P1 BRA `(.L_x_85) ;  /* 0x00000068003c9947 */ /* 0x002fea0003800000 */
.L_x_84:
[----:B------:R-:W-:Y:S05]  /*4bc0*/  BRA.U !UP5, `(.L_x_86) ;  /* 0x000000010d347547 */ /* 0x000fea000b800000 */
[----:B------:R-:W-:Y:S01]  /*4bd0*/  UPLOP3.LUT UP2, UPT, UPT, UPT, UP6, 0x80, 0x8 ;  /* 0x000000000008789c */ /* 0x000fe20003f4f060 */
[----:B-1----:R-:W-:Y:S02]  /*4be0*/  HFMA2 R0, -RZ, RZ, 0, 5.9604644775390625e-08 ;  /* 0x00000001ff007431 */ /* 0x002fe400000001ff */
[----:B------:R-:W-:Y:S03]  /*4bf0*/  IMAD.MOV.U32 R244, RZ, RZ, 0x1 ;  /* 0x00000001fff47424 */ /* 0x000fe600078e00ff */
[----:B------:R-:W-:Y:S05]  /*4c00*/  PLOP3.LUT P1, PT, PT, PT, UP2, 0x80, 0x8 ;  /* 0x000000000008781c */ /* 0x000fea0003f2f028 */
[----:B------:R-:W1:Y:S01]  /*4c10*/  @UP2 LDCU.64 UR8, c[0x0][0x888] ;  /* 0x00011100ff0827ac */ /* 0x000e620008000a00 */
[----:B------:R-:W-:Y:S07]  /*4c20*/  @UP2 UIMAD UR4, UR36, UR30, URZ ;  /* 0x0000001e240422a4 */ /* 0x000fee000f8e02ff */
[----:B------:R-:W-:Y:S01]  /*4c30*/  @!P1 PRMT R244, R0, 0x7610, R244 ;  /* 0x0000761000f49816 */ /* 0x000fe200000000f4 */
[----:B-1----:R-:W-:Y:S03]  /*4c40*/  @UP2 UIMAD.WIDE UR8, UR4, 0x4, UR8 ;  /* 0x00000004040828a5 */ /* 0x002fe6000f8e0208 */
[----:B------:R-:W1:Y:S03]  /*4c50*/  @!UP2 LDCU UR4, c[0x0][0x880] ;  /* 0x00011000ff04a7ac */ /* 0x000e660008000800 */
[----:B------:R-:W-:Y:S01]  /*4c60*/  IMAD.U32 R2, RZ, RZ, UR8 ;  /* 0x00000008ff027e24 */ /* 0x000fe2000f8e00ff */
[----:B------:R-:W-:Y:S05]  /*4c70*/  MOV R3, UR9 ;  /* 0x0000000900037c02 */ /* 0x000fea0008000f00 */
[----:B-----5:R2:W5:Y:S02]  /*4c80*/  @P1 LDG.E R137, desc[UR52][R2.64] ;  /* 0x0000003402891981 */ /* 0x020564000c1e1900 */
[----:B-12---:R-:W-:Y:S07]  /*4c90*/  @!P1 IMAD.U32 R137, RZ, RZ, UR4 ;  /* 0x00000004ff899e24 */ /* 0x006fee000f8e00ff */
.L_x_86:
[----:B-----5:R-:W-:Y:S01]  /*4ca0*/  @!P0 FSETP.EQ.AND P1, PT, R137, RZ, PT ;  /* 0x000000ff8900820b */ /* 0x020fe20003f22000 */
[----:B------:R-:W-:Y:S01]  /*4cb0*/  @!UPT UIADD3 URZ, UPT, UPT, URZ, URZ, URZ ;  /* 0x000000fffffff290 */ /* 0x000fe2000fffe0ff */
[----:B------:R-:W-:Y:S11]  /*4cc0*/  @!P0 BRA `(.L_x_87) ;  /* 0x0000000000148947 */ /* 0x000ff60003800000 */
[----:B------:R-:W-:Y:S02]  /*4cd0*/  LOP3.LUT P0, RZ, R244, 0xff, RZ, 0xc0, !PT ;  /* 0x000000fff4ff7812 */ /* 0x000fe4000780c0ff */
[----:B------:R-:W-:Y:S04]  /*4ce0*/  PLOP3.LUT P1, PT, PT, PT, UP2, 0x80, 0x8 ;  /* 0x000000000008781c */ /* 0x000fe80003f2f028 */
[----:B------:R-:W-:Y:S07]  /*4cf0*/  PLOP3.LUT P1, PT, P1, PT, PT, 0x8, 0x80 ;  /* 0x000000000080781c */ /* 0x000fee0000f2e170 */
[----:B------:R-:W-:Y:S11]  /*4d00*/  @P0 FSETP.EQ.AND P1, PT, R137, RZ, PT ;  /* 0x000000ff8900020b */ /* 0x000ff60003f22000 */
[----:B------:R-:W-:Y:S02]  /*4d10*/  @!UPT UIADD3 URZ, UPT, UPT, URZ, URZ, URZ ;  /* 0x000000fffffff290 */ /* 0x000fe4000fffe0ff */
.L_x_87:
[----:B------:R-:W-:Y:S01]  /*4d20*/  ULEA UR5, UR29, UR6, 0x3 ;  /* 0x000000061d057291 */ /* 0x000fe2000f8e18ff */
[----:B-1----:R-:W-:Y:S02]  /*4d30*/  SHF.L.U32 R2, R9, 0x1f, RZ ;  /* 0x0000001f09027819 */ /* 0x002fe400000006ff */
[----:B------:R-:W-:Y:S01]  /*4d40*/  ELECT P0, URZ, PT ;  /* 0x0000000000ff782f */ /* 0x000fe20003800000 */
[----:B------:R-:W-:Y:S05]  /*4d50*/  VIADD R0, R8, 0x1 ;  /* 0x0000000108007836 */ /* 0x000fea0000000000 */
[----:B------:R-:W1:Y:S02]  /*4d60*/  SYNCS.PHASECHK.TRANS64.TRYWAIT P2, [UR5+0x120], R2 ;  /* 0x00012002ff0075a7 */ /* 0x000e640008041105 */
[----:B-1----:R-:W-:Y:S05]  /*4d70*/  @!P2 BRA `(.L_x_88) ;  /* 0x0000006400e4a947 */ /* 0x002fea0003800000 */
.L_x_186:
[----:B------:R-:W-:Y:S01]  /*4d80*/  PLOP3.LUT P0, PT, P1, P0, PT, 0xf2, 0x2f ;  /* 0x00000000002f781c */ /* 0x000fe20000f01e72 */
[----:B------:R-:W-:Y:S01]  /*4d90*/  UIADD3 UR33, UPT, UPT, UR5, 0x110, URZ ;  /* 0x0000011005217890 */ /* 0x000fe2000fffe0ff */
[----:B------:R-:W-:Y:S01]  /*4da0*/  ISETP.NE.AND P1, PT, R0, 0x2, PT ;  /* 0x000000020000780c */ /* 0x000fe20003f25270 */
[----:B------:R-:W-:Y:S01]  /*4db0*/  UMOV UR20, UR36 ;  /* 0x0000002400147c82 */ /* 0x000fe20008000000 */
[----:B------:R-:W-:Y:S01]  /*4dc0*/  UMOV UR28, UR36 ;  /* 0x00000024001c7c82 */ /* 0x000fe20008000000 */
[----:B------:R-:W-:Y:S01]  /*4dd0*/  UMOV UR12, UR36 ;  /* 0x00000024000c7c82 */ /* 0x000fe20008000000 */
[----:B-1----:R-:W-:Y:S02]  /*4de0*/  SEL R2, RZ, 0x1, P1 ;  /* 0x00000001ff027807 */ /* 0x002fe40000800000 */
[----:B------:R-:W-:Y:S01]  /*4df0*/  UMOV UR17, UR33 ;  /* 0x0000002100117c82 */ /* 0x000fe20008000000 */
[----:B------:R-:W-:Y:S01]  /*4e00*/  UMOV UR25, UR33 ;  /* 0x0000002100197c82 */ /* 0x000fe20008000000 */
[----:B------:R-:W-:Y:S01]  /*4e10*/  UMOV UR9, UR33 ;  /* 0x0000002100097c82 */ /* 0x000fe20008000000 */
[----:B------:R-:W-:Y:S02]  /*4e20*/  LOP3.LUT R10, R10, R2, RZ, 0x3c, !PT ;  /* 0x000000020a0a7212 */ /* 0x000fe400078e3cff */
[----:B------:R-:W-:Y:S01]  /*4e30*/  VOTEU.ALL UP0, P0 ;  /* 0x0000000000ff7886 */ /* 0x000fe20000000000 */
[----:B------:R-:W-:Y:S04]  /*4e40*/  SEL R8, R0, RZ, P1 ;  /* 0x000000ff00087207 */ /* 0x000fe80000800000 */
[----:B------:R-:W-:Y:S02]  /*4e50*/  @!UP0 UIADD3 UR56, UP1, UPT, UR50, 0x580, URZ ;  /* 0x0000058032388890 */ /* 0x000fe4000ff3e0ff */
[----:B------:R-:W-:Y:S02]  /*4e60*/  @!UP0 UIMAD UR4, UR29, 0x7800, UR6 ;  /* 0x000078001d0488a4 */ /* 0x000fe4000f8e0206 */
[----:B------:R-:W-:Y:S02]  /*4e70*/  @!UP0 UIADD3.X UR57, UPT, UPT, URZ, UR51, URZ, UP1, !UPT ;  /* 0x00000033ff398290 */ /* 0x000fe40008ffe4ff */
[----:B------:R-:W-:Y:S02]  /*4e80*/  @!UP0 USHF.L.U32 UR35, UR55, 0x6, URZ ;  /* 0x0000000637238899 */ /* 0x000fe400080006ff */
[----:B------:R-:W-:Y:S02]  /*4e90*/  @!UP0 UIMAD UR34, UR54, 0xf0, URZ ;  /* 0x000000f0362288a4 */ /* 0x000fe4000f8e02ff */
[----:B------:R-:W-:Y:S01]  /*4ea0*/  @!UP0 UIADD3 UR32, UPT, UPT, UR4, 0x200, URZ ;  /* 0x0000020004208890 */ /* 0x000fe2000fffe0ff */
[----:B------:R-:W-:Y:S01]  /*4eb0*/  VOTEU.ALL UP1, P0 ;  /* 0x0000000000ff7886 */ /* 0x000fe20000020000 */
[----:B------:R-:W-:Y:S01]  /*4ec0*/  UMOV UR54, 0x0 ;  /* 0x0000000000367882 */ /* 0x000fe20000000000 */
[----:B------:R-:W-:Y:S01]  /*4ed0*/  UMOV UR55, 0x10000000 ;  /* 0x1000000000377882 */ /* 0x000fe20000000000 */
[----:B------:R-:W-:Y:S02]  /*4ee0*/  @!UP0 UIADD3 UR18, UPT, UPT, UR34, 0x10, URZ ;  /* 0x0000001022128890 */ /* 0x000fe4000fffe0ff */
[----:B------:R-:W-:Y:S03]  /*4ef0*/  @!UP0 UIADD3 UR16, UPT, UPT, UR4, 0xa00, URZ ;  /* 0x00000a0004108890 */ /* 0x000fe6000fffe0ff */
[----:B------:R1:W-:Y:S01]  /*4f00*/  @!UP1 UTMALDG.3D [UR32], [UR56], desc[UR54] ;  /* 0x00003620380095b4 */ /* 0x0003e20008011000 */
[----:B------:R-:W-:Y:S01]  /*4f10*/  VOTEU.ALL UP1, P0 ;  /* 0x0000000000ff7886 */ /* 0x000fe20000020000 */
[----:B------:R-:W-:Y:S01]  /*4f20*/  UMOV UR19, UR35 ;  /* 0x0000002300137c82 */ /* 0x000fe20008000000 */
[----:B------:R-:W-:Y:S02]  /*4f30*/  @!UP0 UIADD3 UR26, UPT, UPT, UR34, 0x20, URZ ;  /* 0x00000020221a8890 */ /* 0x000fe4000fffe0ff */
[----:B------:R-:W-:Y:S01]  /*4f40*/  @!UP0 UIADD3 UR24, UPT, UPT, UR4, 0x1200, URZ ;  /* 0x0000120004188890 */ /* 0x000fe2000fffe0ff */
[----:B------:R-:W-:Y:S01]  /*4f50*/  UMOV UR27, UR35 ;  /* 0x00000023001b7c82 */ /* 0x000fe20008000000 */
[----:B------:R2:W-:Y:S01]  /*4f60*/  @!UP1 UTMALDG.3D [UR16], [UR56], desc[UR54] ;  /* 0x00003610380095b4 */ /* 0x0005e20008011000 */
[----:B------:R-:W-:Y:S01]  /*4f70*/  VOTEU.ALL UP1, P0 ;  /* 0x0000000000ff7886 */ /* 0x000fe20000020000 */
[----:B------:R-:W-:Y:S02]  /*4f80*/  @!UP0 UIADD3 UR10, UPT, UPT, UR34, 0x30, URZ ;  /* 0x00000030220a8890 */ /* 0x000fe4000fffe0ff */
[----:B------:R-:W-:Y:S01]  /*4f90*/  @!UP0 UIADD3 UR8, UPT, UPT, UR4, 0x1a00, URZ ;  /* 0x00001a0004088890 */ /* 0x000fe2000fffe0ff */
[----:B------:R-:W-:Y:S01]  /*4fa0*/  UMOV UR11, UR35 ;  /* 0x00000023000b7c82 */ /* 0x000fe20008000000 */
[----:B------:R-:W-:Y:S01]  /*4fb0*/  UIADD3 UR29, UPT, UPT, UR29, 0x1, URZ ;  /* 0x000000011d1d7890 */ /* 0x000fe2000fffe0ff */
[----:B------:R4:W-:Y:S01]  /*4fc0*/  @!UP1 UTMALDG.3D [UR24], [UR56], desc[UR54] ;  /* 0x00003618380095b4 */ /* 0x0009e20008011000 */
[----:B------:R-:W-:Y:S05]  /*4fd0*/  VOTEU.ALL UP1, P0 ;  /* 0x0000000000ff7886 */ /* 0x000fea0000020000 */
[----:B------:R5:W-:Y:S01]  /*4fe0*/  @!UP1 UTMALDG.3D [UR8], [UR56], desc[UR54] ;  /* 0x00003608380095b4 */ /* 0x000be20008011000 */
[----:B------:R-:W-:Y:S01]  /*4ff0*/  VOTEU.ALL UP1, P0 ;  /* 0x0000000000ff7886 */ /* 0x000fe20000020000 */
[----:B-1----:R-:W-:Y:S01]  /*5000*/  UPRMT UR33, UR7, 0x654, UR33 ;  /* 0x0000065407217896 */ /* 0x002fe20008000021 */
[----:B------:R-:W-:Y:S01]  /*5010*/  UMOV UR36, UR47 ;  /* 0x0000002f00247c82 */ /* 0x000fe20008000000 */
[----:B--2---:R-:W-:Y:S02]  /*5020*/  @!UP0 UIADD3 UR18, UPT, UPT, UR34, 0x40, URZ ;  /* 0x0000004022128890 */ /* 0x004fe4000fffe0ff */
[----:B------:R-:W-:Y:S02]  /*5030*/  @!UP0 UIADD3 UR16, UPT, UPT, UR4, 0x2200, URZ ;  /* 0x0000220004108890 */ /* 0x000fe4000fffe0ff */
[----:B----4-:R-:W-:Y:S02]  /*5040*/  @!UP0 UIADD3 UR26, UPT, UPT, UR34, 0x50, URZ ;  /* 0x00000050221a8890 */ /* 0x010fe4000fffe0ff */
[----:B------:R-:W-:Y:S05]  /*5050*/  @!UP0 UIADD3 UR24, UPT, UPT, UR4, 0x2a00, URZ ;  /* 0x00002a0004188890 */ /* 0x000fea000fffe0ff */
[----:B------:R1:W-:Y:S01]  /*5060*/  @!UP1 UTMALDG.3D [UR16], [UR56], desc[UR54] ;  /* 0x00003610380095b4 */ /* 0x0003e20008011000 */
[----:B------:R-:W-:Y:S01]  /*5070*/  VOTEU.ALL UP1, P0 ;  /* 0x0000000000ff7886 */ /* 0x000fe20000020000 */
[----:B-----5:R-:W-:Y:S02]  /*5080*/  @!UP0 UIADD3 UR10, UPT, UPT, UR34, 0x60, URZ ;  /* 0x00000060220a8890 */ /* 0x020fe4000fffe0ff */
[----:B------:R-:W-:Y:S02]  /*5090*/  @!UP0 UIADD3 UR8, UPT, UPT, UR4, 0x3200, URZ ;  /* 0x0000320004088890 */ /* 0x000fe4000fffe0ff */
[----:B------:R2:W-:Y:S01]  /*50a0*/  @!UP1 UTMALDG.3D [UR24], [UR56], desc[UR54] ;  /* 0x00003618380095b4 */ /* 0x0005e20008011000 */
[----:B------:R-:W-:Y:S06]  /*50b0*/  VOTEU.ALL UP1, P0 ;  /* 0x0000000000ff7886 */ /* 0x000fec0000020000 */
[----:B------:R4:W-:Y:S01]  /*50c0*/  @!UP1 UTMALDG.3D [UR8], [UR56], desc[UR54] ;  /* 0x00003608380095b4 */ /* 0x0009e20008011000 */
[----:B------:R-:W-:Y:S01]  /*50d0*/  VOTEU.ALL UP1, P0 ;  /* 0x0000000000ff7886 */ /* 0x000fe20000020000 */
[----:B-1----:R-:W-:Y:S02]  /*50e0*/  @!UP0 UIADD3 UR18, UPT, UPT, UR34, 0x70, URZ ;  /* 0x0000007022128890 */ /* 0x002fe4000fffe0ff */
[----:B------:R-:W-:Y:S02]  /*50f0*/  @!UP0 UIADD3 UR16, UPT, UPT, UR4, 0x3a00, URZ ;  /* 0x00003a0004108890 */ /* 0x000fe4000fffe0ff */
[----:B--2---:R-:W-:Y:S02]  /*5100*/  @!UP0 UIADD3 UR26, UPT, UPT, UR34, 0x80, URZ ;  /* 0x00000080221a8890 */ /* 0x004fe4000fffe0ff */
[----:B------:R-:W-:Y:S05]  /*5110*/  @!UP0 UIADD3 UR24, UPT, UPT, UR4, 0x4200, URZ ;  /* 0x0000420004188890 */ /* 0x000fea000fffe0ff */
[----:B------:R1:W-:Y:S01]  /*5120*/  @!UP1 UTMALDG.3D [UR16], [UR56], desc[UR54] ;  /* 0x00003610380095b4 */ /* 0x0003e20008011000 */
[----:B------:R-:W-:Y:S01]  /*5130*/  VOTEU.ALL UP1, P0 ;  /* 0x0000000000ff7886 */ /* 0x000fe20000020000 */
[----:B----4-:R-:W-:Y:S02]  /*5140*/  @!UP0 UIADD3 UR10, UPT, UPT, UR34, 0x90, URZ ;  /* 0x00000090220a8890 */ /* 0x010fe4000fffe0ff */
        /* <DEDUP_REMOVED lines=13> */
[----:B------:R-:W-:Y:S01]  /*5220*/  @!UP1 UTMALDG.3D [UR24], [UR56], desc[UR54] ;  /* 0x00003618380095b4 */ /* 0x000fe20008011000 */
[----:B------:R-:W-:Y:S06]  /*5230*/  VOTEU.ALL UP1, P0 ;  /* 0x0000000000ff7886 */ /* 0x000fec0000020000 */
[----:B------:R2:W-:Y:S01]  /*5240*/  @!UP1 UTMALDG.3D [UR8], [UR56], desc[UR54] ;  /* 0x00003608380095b4 */ /* 0x0005e20008011000 */
[----:B------:R-:W-:Y:S02]  /*5250*/  UPLOP3.LUT UP1, UPT, UPT, UPT, UPT, 0x80, 0x8 ;  /* 0x000000000008789c */ /* 0x000fe40003f2f070 */
[----:B-1----:R-:W-:Y:S02]  /*5260*/  @!UP0 UIADD3 UR18, UPT, UPT, UR34, 0xd0, URZ ;  /* 0x000000d022128890 */ /* 0x002fe4000fffe0ff */
[----:B------:R-:W-:Y:S02]  /*5270*/  @!UP0 UIADD3 UR16, UPT, UPT, UR4, 0x6a00, URZ ;  /* 0x00006a0004108890 */ /* 0x000fe4000fffe0ff */
[----:B--2---:R-:W-:Y:S02]  /*5280*/  @!UP0 UIADD3 UR10, UPT, UPT, UR34, 0xe0, URZ ;  /* 0x000000e0220a8890 */ /* 0x004fe4000fffe0ff */
[----:B------:R-:W-:Y:S01]  /*5290*/  @!UP0 UIADD3 UR8, UPT, UPT, UR4, 0x7200, URZ ;  /* 0x0000720004088890 */ /* 0x000fe2000fffe0ff */
[----:B------:R-:W-:Y:S05]  /*52a0*/  VOTEU.ALL UP0, P0 ;  /* 0x0000000000ff7886 */ /* 0x000fea0000000000 */
[----:B------:R-:W-:Y:S01]  /*52b0*/  @!UP0 UTMALDG.3D [UR16], [UR56], desc[UR54] ;  /* 0x00003610380085b4 */ /* 0x000fe20008011000 */
[----:B------:R-:W-:Y:S04]  /*52c0*/  UISETP.NE.AND UP0, UPT, UR29, 0x2, UPT ;  /* 0x000000021d00788c */ /* 0x000fe8000bf05270 */
[----:B------:R-:W-:Y:S02]  /*52d0*/  USEL UR4, URZ, 0x1, UP0 ;  /* 0x00000001ff047887 */ /* 0x000fe40008000000 */
[----:B------:R-:W-:Y:S02]  /*52e0*/  USEL UR29, UR29, URZ, UP0 ;  /* 0x000000ff1d1d7287 */ /* 0x000fe40008000000 */
[----:B------:R-:W-:Y:S02]  /*52f0*/  VOTEU.ALL UP0, P0 ;  /* 0x0000000000ff7886 */ /* 0x000fe40000000000 */
[----:B------:R-:W-:Y:S03]  /*5300*/  LOP3.LUT R9, R9, UR4, RZ, 0x3c, !PT ;  /* 0x0000000409097c12 */ /* 0x000fe6000f8e3cff */
[----:B------:R1:W-:Y:S01]  /*5310*/  @!UP0 UTMALDG.3D [UR8], [UR56], desc[UR54] ;  /* 0x00003608380085b4 */ /* 0x0003e20008011000 */
[----:B------:R2:W-:Y:S01]  /*5320*/  @!P0 SYNCS.ARRIVE.TRANS64.RED.A0TR RZ, [UR5+0x110], R11 ;  /* 0x0001100bffff89a7 */ /* 0x0005e20008300405 */
[----:B------:R-:W-:Y:S01]  /*5330*/  SYNCS.ARRIVE.TRANS64.RED.A1T0 RZ, [UR33], RZ ;  /* 0x000000ffffff79a7 */ /* 0x000fe20008100421 */
[----:B-1----:R-:W-:Y:S02]  /*5340*/  UIADD3 UR54, UPT, UPT, UR22, UR48, URZ ;  /* 0x0000003016367290 */ /* 0x002fe4000fffe0ff */
[----:B------:R-:W-:Y:S01]  /*5350*/  UIADD3 UR55, UPT, UPT, UR23, UR49, URZ ;  /* 0x0000003117377290 */ /* 0x000fe2000fffe0ff */
[----:B------:R-:W-:Y:S11]  /*5360*/  BRA.U UP3, `(.L_x_89) ;  /* 0xfffffff103787547 */ /* 0x000ff6000b83ffff */
[----:B------:R-:W-:Y:S01]  /*5370*/  UIADD3 UR6, UPT, UPT, UR6, 0x120, URZ ;  /* 0x0000012006067890 */ /* 0x000fe2000fffe0ff */
[----:B------:R-:W-:-:S03]  /*5380*/  SHF.L.U32 R0, R9, 0x1f, RZ ;  /* 0x0000001f09007819 */ /* 0x000fc600000006ff */
[----:B------:R-:W-:-:S09]  /*5390*/  ULEA UR4, UR29, UR6, 0x3 ;  /* 0x000000061d047291 */ /* 0x000fd2000f8e18ff */
[----:B------:R-:W1:Y:S02]  /*53a0*/  SYNCS.PHASECHK.TRANS64.TRYWAIT P0, [UR4], R0 ;  /* 0x00000000ff0075a7 */ /* 0x000e640008001104 */
[----:B-1----:R-:W-:Y:S05]  /*53b0*/  @!P0 BRA `(.L_x_90) ;  /* 0x00000060006c8947 */ /* 0x002fea0003800000 */
.L_x_188:
        /* <DEDUP_REMOVED lines=8> */
.L_x_91:
[----:B-1----:R1:W4:Y:S02]  /*5440*/  SYNCS.PHASECHK.TRANS64.TRYWAIT P0, [R0+URZ], R2 ;  /* 0x00000002000075a7 */ /* 0x00232400080011ff */
[----:B----4-:R-:W-:Y:S05]  /*5450*/  @!P0 NANOSLEEP.SYNCS 0x989680 ;  /* 0x009896800000895d */ /* 0x010fea0003900000 */
[----:B------:R-:W4:Y:S02]  /*5460*/  @!P0 SYNCS.PHASECHK.TRANS64 P0, [R0+URZ], R2 ;  /* 0x00000002000085a7 */ /* 0x000f2400080010ff */
[----:B---34-:R-:W-:Y:S05]  /*5470*/  @P0 EXIT ;  /* 0x000000000000094d */ /* 0x018fea0003800000 */
[----:B------:R-:W-:Y:S05]  /*5480*/  BRA `(.L_x_91) ;  /* 0xfffffffc00ec7947 */ /* 0x000fea000383ffff */
.L_x_81:
[----:B------:R-:W-:-:S06]  /*5490*/  UISETP.GE.AND UP0, UPT, UR12, 0x4, UPT ;  /* 0x000000040c00788c */ /* 0x000fcc000bf06270 */
[----:B------:R-:W-:-:S13]  /*54a0*/  PLOP3.LUT P0, PT, PT, PT, UP0, 0x80, 0x8 ;  /* 0x000000000008781c */ /* 0x000fda0003f0f008 */
[----:B-1----:R-:W-:Y:S05]  /*54b0*/  @!P0 EXIT ;  /* 0x000000000000894d */ /* 0x002fea0003800000 */
[----:B------:R-:W-:Y:S06]  /*54c0*/  BAR.SYNC.DEFER_BLOCKING 0x6, 0xa0 ;  /* 0x0182800000007b1d */ /* 0x000fec0000010000 */
[----:B------:R-:W-:Y:S01]  /*54d0*/  UMOV UR4, 0x400 ;  /* 0x0000040000047882 */ /* 0x000fe20000000000 */
[----:B------:R-:W-:Y:S01]  /*54e0*/  UMOV UR5, URZ ;  /* 0x000000ff00057c82 */ /* 0x000fe20008000000 */
[----:B------:R-:W-:Y:S01]  /*54f0*/  ULEA UR4, UR7, UR4, 0x18 ;  /* 0x0000000407047291 */ /* 0x000fe2000f8ec0ff */
[----:B------:R-:W1:Y:S01]  /*5500*/  S2R R3, SR_TID.X ;  /* 0x0000000000037919 */ /* 0x000e620000002100 */
[----:B------:R-:W-:Y:S01]  /*5510*/  MOV R2, UR5 ;  /* 0x0000000500027c02 */ /* 0x000fe20008000f00 */
[----:B------:R-:W-:Y:S01]  /*5520*/  UMOV UR6, URZ ;  /* 0x000000ff00067c82 */ /* 0x000fe20008000000 */
[----:B------:R-:W-:Y:S01]  /*5530*/  IMAD.U32 R249, RZ, RZ, UR5 ;  /* 0x00000005fff97e24 */ /* 0x000fe2000f8e00ff */
[----:B------:R-:W2:Y:S01]  /*5540*/  LDCU UR40, c[0x0][0xb0c] ;  /* 0x00016180ff2877ac */ /* 0x000ea20008000800 */
[----:B------:R-:W-:Y:S01]  /*5550*/  IMAD.U32 R245, RZ, RZ, UR6 ;  /* 0x00000006fff57e24 */ /* 0x000fe2000f8e00ff */
[----:B------:R-:W-:Y:S01]  /*5560*/  STL [R1+0x8], R2 ;  /* 0x0000080201007387 */ /* 0x000fe20000100800 */
[----:B------:R-:W3:Y:S01]  /*5570*/  LDCU UR37, c[0x0][0xb30] ;  /* 0x00016600ff2577ac */ /* 0x000ee20008000800 */
[----:B------:R-:W4:Y:S02]  /*5580*/  LDCU.64 UR50, c[0x0][0x888] ;  /* 0x00011100ff3277ac */ /* 0x000f240008000a00 */
[----:B------:R-:W2:Y:S01]  /*5590*/  LDS R16, [UR4+0x1f0] ;  /* 0x0001f004ff107984 */ /* 0x000ea20008000800 */
[----:B------:R-:W-:Y:S01]  /*55a0*/  UMOV UR4, 0x1 ;  /* 0x0000000100047882 */ /* 0x000fe20000000000 */
[----:B------:R-:W1:Y:S01]  /*55b0*/  LDCU.64 UR38, c[0x0][0xb28] ;  /* 0x00016500ff2677ac */ /* 0x000e620008000a00 */
[----:B------:R-:W-:Y:S01]  /*55c0*/  MOV R250, UR4 ;  /* 0x0000000400fa7c02 */ /* 0x000fe20008000f00 */
[----:B------:R-:W-:Y:S01]  /*55d0*/  UMOV UR4, URZ ;  /* 0x000000ff00047c82 */ /* 0x000fe20008000000 */
[----:B------:R-:W2:Y:S01]  /*55e0*/  LDCU.128 UR44, c[0x0][0xb10] ;  /* 0x00016200ff2c77ac */ /* 0x000ea20008000c00 */
[----:B------:R-:W-:Y:S01]  /*55f0*/  MOV R248, UR4 ;  /* 0x0000000400f87c02 */ /* 0x000fe20008000f00 */
[----:B------:R-:W-:Y:S01]  /*5600*/  UMOV UR43, URZ ;  /* 0x000000ff002b7c82 */ /* 0x000fe20008000000 */
[----:B------:R-:W-:Y:S01]  /*5610*/  UMOV UR15, URZ ;  /* 0x000000ff000f7c82 */ /* 0x000fe20008000000 */
[----:B-1----:R-:W-:-:S05]  /*5620*/  IMAD.U32 R0, R3, 0x10000, RZ ;  /* 0x0001000003007824 */ /* 0x002fca00078e00ff */
[----:B------:R-:W-:-:S05]  /*5630*/  LOP3.LUT R0, R0, 0x600000, RZ, 0xc0, !PT ;  /* 0x0060000000007812 */ /* 0x000fca00078ec0ff */
[----:B--2---:R-:W-:Y:S01]  /*5640*/  IMAD.IADD R16, R16, 0x1, R0 ;  /* 0x0000000110107824 */ /* 0x004fe200078e0200 */
[----:B------:R-:W-:-:S05]  /*5650*/  MOV R0, UR4 ;  /* 0x0000000400007c02 */ /* 0x000fca0008000f00 */
[----:B---34-:R1:W-:Y:S02]  /*5660*/  STL [R1+0x4], R0 ;  /* 0x0000040001007387 */ /* 0x0183e40000100800 */
.L_x_125:
[----:B------:R-:W2:Y:S01]  /*5670*/  S2UR UR56, SR_CgaCtaId ;  /* 0x00000000003879c3 */ /* 0x000ea20000008800 */
[----:B------:R-:W-:Y:S01]  /*5680*/  R2UR UR5, R248 ;  /* 0x00000000f80572ca */ /* 0x000fe200000e0000 */
[----:B------:R-:W-:Y:S11]  /*5690*/  UMOV UR57, 0x400 ;  /* 0x0000040000397882 */ /* 0x000ff60000000000 */
[----:B------:R-:W-:Y:S01]  /*56a0*/  @!UPT UIADD3 URZ, UPT, UPT, URZ, URZ, URZ ;  /* 0x000000fffffff290 */ /* 0x000fe2000fffe0ff */
[----:B-1----:R-:W-:Y:S05]  /*56b0*/  IMAD.U32 R0, RZ, RZ, UR5 ;  /* 0x00000005ff007e24 */ /* 0x002fea000f8e00ff */
[----:B------:R-:W-:Y:S01]  /*56c0*/  SHF.L.U32 R0, R0, 0x1f, RZ ;  /* 0x0000001f00007819 */ /* 0x000fe200000006ff */
[----:B--2---:R-:W-:Y:S04]  /*56d0*/  ULEA UR57, UR56, UR57, 0x18 ;  /* 0x0000003938397291 */ /* 0x004fe8000f8ec0ff */
[----:B------:R-:W-:Y:S09]  /*56e0*/  ULEA UR4, UR15, UR57, 0x3 ;  /* 0x000000390f047291 */ /* 0x000ff2000f8e18ff */
[----:B------:R-:W1:Y:S02]  /*56f0*/  SYNCS.PHASECHK.TRANS64.TRYWAIT P0, [UR4+0x140], R0 ;  /* 0x00014000ff0075a7 */ /* 0x000e640008001104 */
[----:B-1---5:R-:W-:Y:S05]  /*5700*/  @!P0 BRA `(.L_x_92) ;  /* 0x0000005c00b08947 */ /* 0x022fea0003800000 */
.L_x_190:
[----:B------:R-:W-:Y:S02]  /*5710*/  ULEA UR5, UR15, UR57, 0x4 ;  /* 0x000000390f057291 */ /* 0x000fe4000f8e20ff */
[----:B------:R-:W-:Y:S01]  /*5720*/  UIADD3 UR4, UPT, UPT, UR4, 0x150, URZ ;  /* 0x0000015004047890 */ /* 0x000fe2000fffe0ff */
[----:B------:R-:W2:Y:S03]  /*5730*/  LDCU UR6, c[0x0][0xb24] ;  /* 0x00016480ff0677ac */ /* 0x000ea60008000800 */
[----:B------:R-:W-:Y:S03]  /*5740*/  UPRMT UR4, URZ, 0x654, UR4 ;  /* 0x00000654ff047896 */ /* 0x000fe60008000004 */
[----:B------:R-:W3:Y:S01]  /*5750*/  LDS.128 R4, [UR5+0x1d0] ;  /* 0x0001d005ff047984 */ /* 0x000ee20008000c00 */
[----:B------:R-:W-:Y:S01]  /*5760*/  @!PT LDS RZ, [RZ] ;  /* 0x00000000fffff984 */ /* 0x000fe20000000800 */
[----:B------:R-:W-:Y:S01]  /*5770*/  @!PT LDS RZ, [RZ] ;  /* 0x00000000fffff984 */ /* 0x000fe20000000800 */
[----:B------:R-:W-:Y:S01]  /*5780*/  @!PT LDS RZ, [RZ] ;  /* 0x00000000fffff984 */ /* 0x000fe20000000800 */
[----:B------:R-:W-:Y:S01]  /*5790*/  @!PT LDS RZ, [RZ] ;  /* 0x00000000fffff984 */ /* 0x000fe20000000800 */
[----:B------:R4:W-:Y:S07]  /*57a0*/  MEMBAR.ALL.CTA ;  /* 0x0000000000007992 */ /* 0x0009ee0000008000 */
[----:B----4-:R-:W4:Y:S02]  /*57b0*/  FENCE.VIEW.ASYNC.S ;  /* 0x00000000000073c6 */ /* 0x010f240000000000 */
[----:B----4-:R-:W-:Y:S01]  /*57c0*/  SYNCS.ARRIVE.TRANS64.RED.A1T0 RZ, [UR4], RZ ;  /* 0x000000ffffff79a7 */ /* 0x010fe20008100404 */
[----:B---3--:R-:W-:Y:S11]  /*57d0*/  LOP3.LUT P0, RZ, R6, 0x1, RZ, 0xc0, !PT ;  /* 0x0000000106ff7812 */ /* 0x008ff6000780c0ff */
[----:B------:R-:W-:Y:S02]  /*57e0*/  @!UPT UIADD3 URZ, UPT, UPT, URZ, URZ, URZ ;  /* 0x000000fffffff290 */ /* 0x000fe4000fffe0ff */
[----:B------:R-:W-:Y:S01]  /*57f0*/  VOTEU.ANY UP0, P0 ;  /* 0x0000000000ff7886 */ /* 0x000fe20000000100 */
[----:B------:R-:W-:Y:S01]  /*5800*/  PLOP3.LUT P3, PT, PT, PT, UP0, 0x80, 0x8 ;  /* 0x000000000008781c */ /* 0x000fe20003f6f008 */
[----:B------:R-:W-:Y:S01]  /*5810*/  UP2UR UR5, UPR, URZ, 0x1 ;  /* 0x00000001ff057883 */ /* 0x000fe20008000000 */
[----:B------:R-:W-:Y:S02]  /*5820*/  PLOP3.LUT P1, PT, PT, PT, UP0, 0x80, 0x8 ;  /* 0x000000000008781c */ /* 0x000fe40003f2f008 */
[----:B------:R-:W-:Y:S02]  /*5830*/  PLOP3.LUT P2, PT, PT, PT, UP0, 0x80, 0x8 ;  /* 0x000000000008781c */ /* 0x000fe40003f4f008 */
[----:B------:R-:W-:Y:S01]  /*5840*/  PLOP3.LUT P0, PT, PT, PT, UP0, 0x80, 0x8 ;  /* 0x000000000008781c */ /* 0x000fe20003f0f008 */
[----:B--2---:R-:W-:Y:S01]  /*5850*/  UISETP.GE.AND UP0, UPT, UR6, 0x1, UPT ;  /* 0x000000010600788c */ /* 0x004fe2000bf06270 */
[----:B------:R-:W-:Y:S05]  /*5860*/  IMAD.U32 R251, RZ, RZ, UR5 ;  /* 0x00000005fffb7e24 */ /* 0x000fea000f8e00ff */
[----:B-1----:R-:W-:Y:S02]  /*5870*/  @P3 MOV R2, R4 ;  /* 0x0000000400023202 */ /* 0x002fe40000000f00 */
[----:B------:R-:W-:Y:S02]  /*5880*/  @P1 LOP3.LUT R0, R5, 0xffff, RZ, 0xc0, !PT ;  /* 0x0000ffff05001812 */ /* 0x000fe400078ec0ff */
[----:B------:R-:W-:Y:S02]  /*5890*/  @P2 R2UR UR42, R2 ;  /* 0x00000000022a22ca */ /* 0x000fe400000e0000 */
[----:B------:R-:W-:Y:S01]  /*58a0*/  @P0 R2UR UR41, R0 ;  /* 0x00000000002902ca */ /* 0x000fe200000e0000 */
[----:B------:R-:W-:Y:S03]  /*58b0*/  @!UPT UIADD3 URZ, UPT, UPT, URZ, URZ, URZ ;  /* 0x000000fffffff290 */ /* 0x000fe6000fffe0ff */
[----:B------:R-:W-:Y:S11]  /*58c0*/  BRA.U !UP0, `(.L_x_93) ;  /* 0x0000000108cc7547 */ /* 0x000ff6000b800000 */
[----:B------:R-:W1:Y:S01]  /*58d0*/  LDCU UR7, c[0x0][0xb20] ;  /* 0x00016400ff0777ac */ /* 0x000e620008000800 */
[----:B------:R-:W2:Y:S01]  /*58e0*/  LDCU UR9, c[0x0][0x370] ;  /* 0x00006e00ff0977ac */ /* 0x000ea20008000800 */
[----:B------:R-:W3:Y:S01]  /*58f0*/  LDCU UR4, c[0x0][0x374] ;  /* 0x00006e80ff0477ac */ /* 0x000ee20008000800 */
[----:B------:R-:W-:Y:S02]  /*5900*/  UISETP.NE.AND UP0, UPT, UR46, 0x1, UPT ;  /* 0x000000012e00788c */ /* 0x000fe4000bf05270 */
[----:B------:R-:W-:Y:S02]  /*5910*/  UISETP.NE.AND UP1, UPT, UR40, 0x1, UPT ;  /* 0x000000012800788c */ /* 0x000fe4000bf25270 */
[----:B------:R-:W-:Y:S02]  /*5920*/  UIMAD.WIDE.U32 UR10, UR41, UR47, URZ ;  /* 0x0000002f290a72a5 */ /* 0x000fe4000f8e00ff */
[----:B------:R-:W-:Y:S02]  /*5930*/  UIMAD.WIDE.U32 UR12, UR42, UR44, URZ ;  /* 0x0000002c2a0c72a5 */ /* 0x000fe4000f8e00ff */
[----:B------:R-:W-:Y:S02]  /*5940*/  UISETP.NE.AND UP2, UPT, UR6, 0x1, UPT ;  /* 0x000000010600788c */ /* 0x000fe4000bf45270 */
[----:B--2---:R-:W-:Y:S01]  /*5950*/  UIMAD.WIDE.U32 UR16, UR9, UR44, URZ ;  /* 0x0000002c091072a5 */ /* 0x004fe2000f8e00ff */
[----:B------:R-:W-:Y:S01]  /*5960*/  UMOV UR10, UR11 ;  /* 0x0000000b000a7c82 */ /* 0x000fe20008000000 */
[----:B---3--:R-:W-:Y:S02]  /*5970*/  UIMAD.WIDE.U32 UR18, UR4, UR47, URZ ;  /* 0x0000002f041272a5 */ /* 0x008fe4000f8e00ff */
[----:B-1----:R-:W-:Y:S03]  /*5980*/  USHF.R.U32.HI UR10, URZ, UR7, UR10 ;  /* 0x00000007ff0a7299 */ /* 0x002fe6000801160a */
[----:B------:R-:W-:Y:S02]  /*5990*/  UMOV UR16, UR17 ;  /* 0x0000001100107c82 */ /* 0x000fe40008000000 */
[----:B------:R-:W-:Y:S02]  /*59a0*/  @UP1 USHF.R.U32.HI UR9, URZ, UR45, UR16 ;  /* 0x0000002dff091299 */ /* 0x000fe40008011610 */
[----:B------:R-:W-:Y:S01]  /*59b0*/  USEL UR10, UR41, UR10, !UP0 ;  /* 0x0000000a290a7287 */ /* 0x000fe2000c000000 */
[----:B------:R-:W-:Y:S02]  /*59c0*/  UMOV UR5, UR19 ;  /* 0x0000001300057c82 */ /* 0x000fe40008000000 */
[----:B------:R-:W-:Y:S03]  /*59d0*/  @UP0 USHF.R.U32.HI UR4, URZ, UR7, UR5 ;  /* 0x00000007ff040299 */ /* 0x000fe60008011605 */
[----:B------:R-:W-:Y:S01]  /*59e0*/  UMOV UR7, UR13 ;  /* 0x0000000d00077c82 */ /* 0x000fe20008000000 */
[----:B------:R-:W-:Y:S02]  /*59f0*/  UIMAD.WIDE.U32 UR16, UR4, UR38, URZ ;  /* 0x00000026041072a5 */ /* 0x000fe4000f8e00ff */
[----:B------:R-:W-:Y:S02]  /*5a00*/  UIMAD.WIDE.U32 UR12, UR9, UR38, URZ ;  /* 0x00000026090c72a5 */ /* 0x000fe4000f8e00ff */
[----:B------:R-:W-:Y:S03]  /*5a10*/  USHF.R.U32.HI UR7, URZ, UR45, UR7 ;  /* 0x0000002dff077299 */ /* 0x000fe60008011607 */
[----:B------:R-:W-:Y:S02]  /*5a20*/  UMOV UR5, UR17 ;  /* 0x0000001100057c82 */ /* 0x000fe40008000000 */
[----:B------:R-:W-:Y:S02]  /*5a30*/  @UP2 USHF.R.U32.HI UR4, URZ, UR39, UR5 ;  /* 0x00000027ff042299 */ /* 0x000fe40008011605 */
[----:B------:R-:W-:Y:S02]  /*5a40*/  USEL UR5, UR42, UR7, !UP1 ;  /* 0x000000072a057287 */ /* 0x000fe4000c800000 */
[----:B------:R-:W-:Y:S02]  /*5a50*/  UIMAD UR4, UR6, UR4, URZ ;  /* 0x00000004060472a4 */ /* 0x000fe4000f8e02ff */
[----:B------:R-:W-:Y:S02]  /*5a60*/  UIADD3 UR8, UPT, UPT, -UR5, URZ, URZ ;  /* 0x000000ff05087290 */ /* 0x000fe4000fffe1ff */
[----:B------:R-:W-:Y:S02]  /*5a70*/  UISETP.GE.AND UP0, UPT, UR10, UR4, UPT ;  /* 0x000000040a00728c */ /* 0x000fe4000bf06270 */
[----:B------:R-:W-:Y:S01]  /*5a80*/  UIMAD UR42, UR40, UR8, UR42 ;  /* 0x00000008282a72a4 */ /* 0x000fe2000f8e022a */
[----:B------:R-:W-:Y:S02]  /*5a90*/  UMOV UR12, UR13 ;  /* 0x0000000d000c7c82 */ /* 0x000fe40008000000 */
[----:B------:R-:W-:Y:S02]  /*5aa0*/  @UP2 USHF.R.U32.HI UR9, URZ, UR39, UR12 ;  /* 0x00000027ff092299 */ /* 0x000fe4000801160c */
[----:B------:R-:W-:Y:S02]  /*5ab0*/  UIMAD.WIDE.U32 UR12, UR10, UR38, URZ ;  /* 0x000000260a0c72a5 */ /* 0x000fe4000f8e00ff */
[----:B------:R-:W-:Y:S04]  /*5ac0*/  UIMAD UR7, UR6, UR9, URZ ;  /* 0x00000009060772a4 */ /* 0x000fe8000f8e02ff */
[----:B------:R-:W-:Y:S01]  /*5ad0*/  UISETP.GE.OR UP0, UPT, UR5, UR7, UP0 ;  /* 0x000000070500728c */ /* 0x000fe20008706670 */
[----:B------:R-:W-:Y:S01]  /*5ae0*/  UMOV UR4, UR13 ;  /* 0x0000000d00047c82 */ /* 0x000fe20008000000 */
[----:B------:R-:W-:Y:S02]  /*5af0*/  UIMAD.WIDE.U32 UR12, UR5, UR38, URZ ;  /* 0x00000026050c72a5 */ /* 0x000fe4000f8e00ff */
[----:B------:R-:W-:Y:S04]  /*5b00*/  USHF.R.U32.HI UR4, URZ, UR39, UR4 ;  /* 0x00000027ff047299 */ /* 0x000fe80008011604 */
[----:B------:R-:W-:Y:S03]  /*5b10*/  USEL UR14, UR10, UR4, !UP2 ;  /* 0x000000040a0e7287 */ /* 0x000fe6000d000000 */
[----:B------:R-:W-:Y:S01]  /*5b20*/  @!UP0 UMOV UR4, UR13 ;  /* 0x0000000d00048c82 */ /* 0x000fe20008000000 */
[----:B------:R-:W-:Y:S02]  /*5b30*/  UIADD3 UR7, UPT, UPT, -UR14, URZ, URZ ;  /* 0x000000ff0e077290 */ /* 0x000fe4000fffe1ff */
[----:B------:R-:W-:Y:S02]  /*5b40*/  @!UP0 USHF.R.U32.HI UR4, URZ, UR39, UR4 ;  /* 0x00000027ff048299 */ /* 0x000fe40008011604 */
[----:B------:R-:W-:Y:S02]  /*5b50*/  UIMAD UR11, UR6, UR7, UR10 ;  /* 0x00000007060b72a4 */ /* 0x000fe4000f8e020a */
[----:B------:R-:W-:Y:S02]  /*5b60*/  @!UP0 USEL UR4, UR5, UR4, !UP2 ;  /* 0x0000000405048287 */ /* 0x000fe4000d000000 */
[----:B------:R-:W-:Y:S02]  /*5b70*/  UIADD3 UR7, UPT, UPT, -UR10, URZ, URZ ;  /* 0x000000ff0a077290 */ /* 0x000fe4000fffe1ff */
[----:B------:R-:W-:Y:S02]  /*5b80*/  @!UP0 UIMAD UR9, UR9, UR11, UR4 ;  /* 0x0000000b090982a4 */ /* 0x000fe4000f8e0204 */
[----:B------:R-:W-:Y:S02]  /*5b90*/  @!UP0 UIADD3 UR4, UPT, UPT, UR14, -UR4, URZ ;  /* 0x800000040e048290 */ /* 0x000fe4000fffe0ff */
[----:B------:R-:W-:Y:S02]  /*5ba0*/  UIMAD UR41, UR46, UR7, UR41 ;  /* 0x000000072e2972a4 */ /* 0x000fe4000f8e0229 */
[----:B------:R-:W-:Y:S03]  /*5bb0*/  @!UP0 UIMAD UR10, UR4, UR6, UR5 ;  /* 0x00000006040a82a4 */ /* 0x000fe6000f8e0205 */
[----:B------:R-:W-:Y:S02]  /*5bc0*/  @!UP0 UMOV UR5, UR9 ;  /* 0x0000000900058c82 */ /* 0x000fe40008000000 */
[----:B------:R-:W-:Y:S02]  /*5bd0*/  UIMAD UR42, UR5, UR40, UR42 ;  /* 0x00000028052a72a4 */ /* 0x000fe4000f8e022a */
[----:B------:R-:W-:Y:S11]  /*5be0*/  UIMAD UR41, UR10, UR46, UR41 ;  /* 0x0000002e0a2972a4 */ /* 0x000ff6000f8e0229 */
[----:B------:R-:W-:Y:S01]  /*5bf0*/  @!UPT UIADD3 URZ, UPT, UPT, URZ, URZ, URZ ;  /* 0x000000fffffff290 */ /* 0x000fe2000fffe0ff */
.L_x_93:
[----:B------:R-:W-:Y:S01]  /*5c00*/  UISETP.NE.AND UP0, UPT, UR37, 0x1, UPT ;  /* 0x000000012500788c */ /* 0x000fe2000bf05270 */
[----:B------:R-:W-:Y:S02]  /*5c10*/  R2UR UR4, R251 ;  /* 0x00000000fb0472ca */ /* 0x000fe400000e0000 */
[----:B------:R-:W-:Y:S08]  /*5c20*/  R2UR UR14, R252 ;  /* 0x00000000fc0e72ca */ /* 0x000ff000000e0000 */
[----:B------:R-:W1:Y:S03]  /*5c30*/  @!UP0 LDCU.128 UR8, c[0x0][0xb10] ;  /* 0x00016200ff0887ac */ /* 0x000e660008000c00 */
[----:B------:R-:W-:Y:S01]  /*5c40*/  UISETP.NE.AND UP1, UPT, UR4, URZ, UPT ;  /* 0x000000ff0400728c */ /* 0x000fe2000bf25270 */
[----:B------:R-:W2:Y:S01]  /*5c50*/  @!UP0 LDCU UR5, c[0x0][0xb0c] ;  /* 0x00016180ff0587ac */ /* 0x000ea20008000800 */
[----:B------:R-:W3:Y:S04]  /*5c60*/  @!UP0 LDCU UR4, c[0x0][0xb20] ;  /* 0x00016400ff0487ac */ /* 0x000ee80008000800 */
[----:B------:R-:W-:Y:S02]  /*5c70*/  PLOP3.LUT P1, PT, PT, PT, UP1, 0x80, 0x8 ;  /* 0x000000000008781c */ /* 0x000fe40003f2f018 */
[----:B------:R-:W-:Y:S01]  /*5c80*/  PLOP3.LUT P0, PT, PT, PT, UP1, 0x80, 0x8 ;  /* 0x000000000008781c */ /* 0x000fe20003f0f018 */
[----:B-1----:R-:W-:Y:S02]  /*5c90*/  UIMAD.WIDE.U32 UR6, UR42, UR8, URZ ;  /* 0x000000082a0672a5 */ /* 0x002fe4000f8e00ff */
[----:B------:R-:W-:Y:S02]  /*5ca0*/  UIMAD.WIDE.U32 UR12, UR41, UR11, URZ ;  /* 0x0000000b290c72a5 */ /* 0x000fe4000f8e00ff */
[----:B------:R-:W-:Y:S03]  /*5cb0*/  @!UP0 UISETP.NE.AND UP1, UPT, UR10, 0x1, UPT ;  /* 0x000000010a00888c */ /* 0x000fe6000bf25270 */
[----:B------:R-:W-:Y:S02]  /*5cc0*/  @!UP0 UMOV UR6, UR7 ;  /* 0x0000000700068c82 */ /* 0x000fe40008000000 */
[----:B------:R-:W-:Y:S01]  /*5cd0*/  @!UP0 USHF.R.U32.HI UR6, URZ, UR9, UR6 ;  /* 0x00000009ff068299 */ /* 0x000fe20008011606 */
[----:B------:R-:W-:Y:S01]  /*5ce0*/  @P1 SHF.R.U32.HI R4, RZ, 0x10, R5 ;  /* 0x00000010ff041819 */ /* 0x000fe20000011605 */
[----:B--2---:R-:W-:Y:S01]  /*5cf0*/  @!UP0 UISETP.NE.AND UP2, UPT, UR5, 0x1, UPT ;  /* 0x000000010500888c */ /* 0x004fe2000bf45270 */
[----:B------:R-:W-:Y:S02]  /*5d00*/  @!UP0 UMOV UR7, UR13 ;  /* 0x0000000d00078c82 */ /* 0x000fe40008000000 */
[----:B------:R-:W-:Y:S01]  /*5d10*/  @P0 R2UR UR14, R4 ;  /* 0x00000000040e02ca */ /* 0x000fe200000e0000 */
[----:B---3--:R-:W-:Y:S02]  /*5d20*/  @!UP0 USHF.R.U32.HI UR4, URZ, UR4, UR7 ;  /* 0x00000004ff048299 */ /* 0x008fe40008011607 */
[----:B------:R-:W-:Y:S02]  /*5d30*/  @!UP0 USEL UR7, UR42, UR6, !UP2 ;  /* 0x000000062a078287 */ /* 0x000fe4000d000000 */
[----:B------:R-:W-:Y:S04]  /*5d40*/  @!UP0 USEL UR6, UR41, UR4, !UP1 ;  /* 0x0000000429068287 */ /* 0x000fe8000c800000 */
[----:B------:R-:W-:Y:S02]  /*5d50*/  @!UP0 UIADD3 UR4, UPT, UPT, -UR7, UR6, URZ ;  /* 0x0000000607048290 */ /* 0x000fe4000fffe1ff */
[----:B------:R-:W-:Y:S02]  /*5d60*/  @!UP0 UIADD3 UR6, UPT, UPT, UR7, -UR6, URZ ;  /* 0x8000000607068290 */ /* 0x000fe4000fffe0ff */
[----:B------:R-:W-:Y:S01]  /*5d70*/  @!UP0 UIMAD UR42, UR4, UR5, UR42 ;  /* 0x00000005042a82a4 */ /* 0x000fe2000f8e022a */
[----:B------:R-:W-:Y:S01]  /*5d80*/  IMAD.U32 R252, RZ, RZ, UR14 ;  /* 0x0000000efffc7e24 */ /* 0x000fe2000f8e00ff */
[----:B------:R-:W-:Y:S02]  /*5d90*/  UIADD3 UR4, UPT, UPT, UR15, 0x1, URZ ;  /* 0x000000010f047890 */ /* 0x000fe4000fffe0ff */
[----:B------:R-:W-:Y:S02]  /*5da0*/  UIADD3 UR7, UPT, UPT, UR57, 0x200, URZ ;  /* 0x0000020039077890 */ /* 0x000fe4000fffe0ff */
[----:B------:R-:W-:Y:S02]  /*5db0*/  @!UP0 UIMAD UR41, UR6, UR10, UR41 ;  /* 0x0000000a062982a4 */ /* 0x000fe4000f8e0229 */
[----:B------:R-:W-:Y:S01]  /*5dc0*/  IMAD.U32 R0, RZ, RZ, UR4 ;  /* 0x00000004ff007e24 */ /* 0x000fe2000f8e00ff */
[----:B------:R-:W-:Y:S04]  /*5dd0*/  ULOP3.LUT UP0, URZ, UR7, 0x90, URZ, 0xc0, !UPT ;  /* 0x0000009007ff7892 */ /* 0x000fe8000f80c0ff */
[----:B------:R1:W-:Y:S05]  /*5de0*/  STL [R1+0xc], R0 ;  /* 0x00000c0001007387 */ /* 0x0003ea0000100800 */
[----:B------:R-:W-:Y:S05]  /*5df0*/  BRA.U !UP0, `(.L_x_94) ;  /* 0x00000001087c7547 */ /* 0x000fea000b800000 */
[----:B------:R-:W2:Y:S01]  /*5e00*/  LDCU.64 UR8, c[0x4][0x80] ;  /* 0x01001000ff0877ac */ /* 0x000ea20008000a00 */
[----:B------:R-:W-:Y:S01]  /*5e10*/  MOV R17, 0x0 ;  /* 0x0000000000117802 */ /* 0x000fe20000000f00 */
[----:B------:R-:W-:Y:S02]  /*5e20*/  HFMA2 R12, -RZ, RZ, 0, 5.9604644775390625e-08 ;  /* 0x00000001ff0c7431 */ /* 0x000fe400000001ff */
[----:B------:R-:W-:Y:S01]  /*5e30*/  IMAD.MOV.U32 R8, RZ, RZ, 0x70 ;  /* 0x00000070ff087424 */ /* 0x000fe200078e00ff */
[----:B------:R3:W4:Y:S01]  /*5e40*/  LDC.64 R2, c[0x4][R17] ;  /* 0x0100000011027b82 */ /* 0x0007220000000a00 */
[----:B------:R-:W1:Y:S01]  /*5e50*/  LDCU.64 UR6, c[0x4][0x88] ;  /* 0x01001100ff0677ac */ /* 0x000e620008000a00 */
[----:B------:R-:W-:Y:S01]  /*5e60*/  IMAD.MOV.U32 R13, RZ, RZ, RZ ;  /* 0x000000ffff0d7224 */ /* 0x000fe200078e00ff */
[----:B------:R-:W1:Y:S01]  /*5e70*/  LDCU.64 UR4, c[0x4][0x8] ;  /* 0x01000100ff0477ac */ /* 0x000e620008000a00 */
[----:B--2---:R-:W-:Y:S01]  /*5e80*/  MOV R5, UR9 ;  /* 0x0000000900057c02 */ /* 0x004fe20008000f00 */
[----:B------:R-:W-:Y:S01]  /*5e90*/  IMAD.U32 R4, RZ, RZ, UR8 ;  /* 0x00000008ff047e24 */ /* 0x000fe2000f8e00ff */
[----:B-1----:R-:W-:Y:S01]  /*5ea0*/  MOV R7, UR7 ;  /* 0x0000000700077c02 */ /* 0x002fe20008000f00 */
[----:B------:R-:W-:Y:S01]  /*5eb0*/  IMAD.U32 R6, RZ, RZ, UR6 ;  /* 0x00000006ff067e24 */ /* 0x000fe2000f8e00ff */
[----:B------:R-:W-:Y:S01]  /*5ec0*/  MOV R11, UR5 ;  /* 0x00000005000b7c02 */ /* 0x000fe20008000f00 */
[----:B------:R-:W-:Y:S02]  /*5ed0*/  IMAD.U32 R10, RZ, RZ, UR4 ;  /* 0x00000004ff0a7e24 */ /* 0x000fe4000f8e00ff */
[----:B------:R-:W-:Y:S07]  /*5ee0*/  LEPC R20, `(.L_x_95) ;  /* 0x000000001014794e */ /* 0x000fee0000000000 */
[----:B---345:R-:W-:Y:S05]  /*5ef0*/  CALL.ABS.NOINC R2 ;  /* 0x0000000002007343 */ /* 0x038fea0003c00000 */
.L_x_95:
[----:B------:R-:W1:Y:S01]  /*5f00*/  LDCU.64 UR8, c[0x4][0x80] ;  /* 0x01001000ff0877ac */ /* 0x000e620008000a00 */
[----:B------:R2:W3:Y:S01]  /*5f10*/  LDC.64 R2, c[0x4][R17] ;  /* 0x0100000011027b82 */ /* 0x0004e20000000a00 */
[----:B------:R-:W-:Y:S02]  /*5f20*/  HFMA2 R12, -RZ, RZ, 0, 5.9604644775390625e-08 ;  /* 0x00000001ff0c7431 */ /* 0x000fe400000001ff */
[----:B------:R-:W-:Y:S02]  /*5f30*/  IMAD.MOV.U32 R8, RZ, RZ, 0x70 ;  /* 0x00000070ff087424 */ /* 0x000fe400078e00ff */
[----:B------:R-:W-:Y:S01]  /*5f40*/  IMAD.MOV.U32 R13, RZ, RZ, RZ ;  /* 0x000000ffff0d7224 */ /* 0x000fe200078e00ff */
[----:B------:R-:W4:Y:S01]  /*5f50*/  LDCU.64 UR6, c[0x4][0x88] ;  /* 0x01001100ff0677ac */ /* 0x000f220008000a00 */
[----:B------:R-:W5:Y:S01]  /*5f60*/  LDCU.64 UR4, c[0x4][0x8] ;  /* 0x01000100ff0477ac */ /* 0x000f620008000a00 */
[----:B-1----:R-:W-:Y:S02]  /*5f70*/  MOV R4, UR8 ;  /* 0x0000000800047c02 */ /* 0x002fe40008000f00 */
[----:B------:R-:W-:Y:S02]  /*5f80*/  MOV R5, UR9 ;  /* 0x0000000900057c02 */ /* 0x000fe40008000f00 */
[----:B----4-:R-:W-:Y:S01]  /*5f90*/  MOV R7, UR7 ;  /* 0x0000000700077c02 */ /* 0x010fe20008000f00 */
[----:B------:R-:W-:Y:S01]  /*5fa0*/  IMAD.U32 R6, RZ, RZ, UR6 ;  /* 0x00000006ff067e24 */ /* 0x000fe2000f8e00ff */
[----:B-----5:R-:W-:Y:S01]  /*5fb0*/  MOV R11, UR5 ;  /* 0x00000005000b7c02 */ /* 0x020fe20008000f00 */
[----:B--2---:R-:W-:Y:S02]  /*5fc0*/  IMAD.U32 R10, RZ, RZ, UR4 ;  /* 0x00000004ff0a7e24 */ /* 0x004fe4000f8e00ff */
[----:B------:R-:W-:Y:S07]  /*5fd0*/  LEPC R20, `(.L_x_94) ;  /* 0x000000001014794e */ /* 0x000fee0000000000 */
[----:B---3--:R-:W-:Y:S05]  /*5fe0*/  CALL.ABS.NOINC R2 ;  /* 0x0000000002007343 */ /* 0x008fea0003c00000 */
.L_x_94:
[----:B------:R-:W-:Y:S01]  /*5ff0*/  PLOP3.LUT P1, PT, PT, PT, PT, 0x8, 0x80 ;  /* 0x000000000080781c */ /* 0x000fe20003f2e170 */
[----:B------:R-:W2:Y:S01]  /*6000*/  LDL R2, [R1+0x10] ;  /* 0x0000100001027983 */ /* 0x000ea20000100800 */
[----:B------:R-:W3:Y:S08]  /*6010*/  LDC.64 R4, c[0x0][0x890] ;  /* 0x00022400ff047b82 */ /* 0x000ef00000000a00 */
[----:B------:R-:W4:Y:S01]  /*6020*/  LDC.64 R6, c[0x0][0x8b0] ;  /* 0x00022c00ff067b82 */ /* 0x000f220000000a00 */
[----:B--2---:R-:W-:Y:S02]  /*6030*/  R2UR UR4, R2 ;  /* 0x00000000020472ca */ /* 0x004fe400000e0000 */
[----:B---3--:R-:W-:Y:S02]  /*6040*/  ISETP.NE.U32.AND P3, PT, R4, RZ, PT ;  /* 0x000000ff0400720c */ /* 0x008fe40003f65070 */
[----:B----4-:R-:W-:Y:S02]  /*6050*/  ISETP.NE.U32.AND P4, PT, R6, RZ, PT ;  /* 0x000000ff0600720c */ /* 0x010fe40003f85070 */
[----:B------:R-:W-:Y:S02]  /*6060*/  ISETP.NE.AND.EX P3, PT, R5, RZ, PT, P3 ;  /* 0x000000ff0500720c */ /* 0x000fe40003f65330 */
[----:B------:R-:W-:Y:S05]  /*6070*/  ISETP.NE.AND.EX P4, PT, R7, RZ, PT, P4 ;  /* 0x000000ff0700720c */ /* 0x000fea0003f85340 */
[----:B------:R-:W-:Y:S06]  /*6080*/  UISETP.NE.AND UP1, UPT, UR4, URZ, UPT ;  /* 0x000000ff0400728c */ /* 0x000fec000bf25270 */
[----:B------:R-:W-:Y:S05]  /*6090*/  PLOP3.LUT P0, PT, PT, PT, UP1, 0x80, 0x8 ;  /* 0x000000000008781c */ /* 0x000fea0003f0f018 */
[----:B------:R-:W2:Y:S08]  /*60a0*/  @UP1 LDCU.64 UR4, c[0x0][0x888] ;  /* 0x00011100ff0417ac */ /* 0x000eb00008000a00 */
[----:B------:R-:W-:Y:S01]  /*60b0*/  @P0 PLOP3.LUT P1, PT, P3, PT, PT, 0x80, 0x8 ;  /* 0x000000000008081c */ /* 0x000fe20001f2f070 */
[----:B--2---:R-:W-:Y:S04]  /*60c0*/  @UP1 UISETP.NE.U32.AND UP0, UPT, UR4, URZ, UPT ;  /* 0x000000ff0400128c */ /* 0x004fe8000bf05070 */
[----:B------:R-:W-:Y:S04]  /*60d0*/  @UP1 UISETP.NE.AND.EX UP0, UPT, UR5, URZ, UPT, UP0 ;  /* 0x000000ff0500128c */ /* 0x000fe8000bf05300 */
[----:B------:R-:W-:Y:S01]  /*60e0*/  @UP1 USEL UR4, URZ, 0xffffffff, UP0 ;  /* 0xffffffffff041887 */ /* 0x000fe20008000000 */
[----:B------:R-:W-:Y:S11]  /*60f0*/  @!P3 BRA `(.L_x_96) ;  /* 0x000000000030b947 */ /* 0x000ff60003800000 */
[----:B------:R-:W2:Y:S01]  /*6100*/  LDC.64 R2, c[0x0][0x888] ;  /* 0x00022200ff027b82 */ /* 0x000ea20000000a00 */
[----:B------:R-:W-:Y:S01]  /*6110*/  IMAD.MOV.U32 R244, RZ, RZ, 0x1 ;  /* 0x00000001fff47424 */ /* 0x000fe200078e00ff */
[----:B--2---:R-:W-:Y:S04]  /*6120*/  ISETP.NE.U32.AND P2, PT, R2, RZ, PT ;  /* 0x000000ff0200720c */ /* 0x004fe80003f45070 */
[----:B------:R-:W-:Y:S11]  /*6130*/  ISETP.NE.AND.EX P2, PT, R3, RZ, PT, P2 ;  /* 0x000000ff0300720c */ /* 0x000ff60003f45320 */
[----:B------:R-:W-:Y:S02]  /*6140*/  @!UPT UIADD3 URZ, UPT, UPT, URZ, URZ, URZ ;  /* 0x000000fffffff290 */ /* 0x000fe4000fffe0ff */
[----:B------:R-:W2:Y:S01]  /*6150*/  @P2 LDC.64 R2, c[0x0][0x888] ;  /* 0x00022200ff022b82 */ /* 0x000ea20000000a00 */
[----:B-1----:R-:W-:Y:S04]  /*6160*/  @P2 IMAD R0, R4, UR36, RZ ;  /* 0x0000002404002c24 */ /* 0x002fe8000f8e02ff */
[----:B--2---:R-:W-:Y:S04]  /*6170*/  @P2 IMAD.WIDE R2, R0, 0x4, R2 ;  /* 0x0000000400022825 */ /* 0x004fe800078e0202 */
[----:B------:R-:W-:Y:S01]  /*6180*/  HFMA2 R0, -RZ, RZ, 0, 5.9604644775390625e-08 ;  /* 0x00000001ff007431 */ /* 0x000fe200000001ff */
[----:B-----5:R2:W5:Y:S04]  /*6190*/  @P2 LDG.E R137, desc[UR52][R2.64] ;  /* 0x0000003402892981 */ /* 0x020568000c1e1900 */
[----:B------:R-:W-:Y:S01]  /*61a0*/  @!P2 PRMT R244, R0, 0x7610, R244 ;  /* 0x0000761000f4a816 */ /* 0x000fe200000000f4 */
[----:B--2---:R-:W3:Y:S06]  /*61b0*/  @!P2 LDC R137, c[0x0][0x880] ;  /* 0x00022000ff89ab82 */ /* 0x004eec0000000800 */
.L_x_96:
[----:B------:R-:W-:Y:S05]  /*61c0*/  @!P4 BRA `(.L_x_97) ;  /* 0x000000000024c947 */ /* 0x000fea0003800000 */
[----:B------:R-:W2:Y:S02]  /*61d0*/  LDC.64 R2, c[0x0][0x8a8] ;  /* 0x00022a00ff027b82 */ /* 0x000ea40000000a00 */
[----:B--2---:R-:W-:Y:S04]  /*61e0*/  ISETP.NE.U32.AND P2, PT, R2, RZ, PT ;  /* 0x000000ff0200720c */ /* 0x004fe80003f45070 */
[----:B------:R-:W-:Y:S11]  /*61f0*/  ISETP.NE.AND.EX P2, PT, R3, RZ, PT, P2 ;  /* 0x000000ff0300720c */ /* 0x000ff60003f45320 */
[----:B------:R-:W-:Y:S02]  /*6200*/  @!UPT UIADD3 URZ, UPT, UPT, URZ, URZ, URZ ;  /* 0x000000fffffff290 */ /* 0x000fe4000fffe0ff */
[----:B------:R-:W2:Y:S01]  /*6210*/  @P2 LDC.64 R2, c[0x0][0x8a8] ;  /* 0x00022a00ff022b82 */ /* 0x000ea20000000a00 */
[----:B-1----:R-:W-:Y:S04]  /*6220*/  @P2 IMAD R0, R6, UR36, RZ ;  /* 0x0000002406002c24 */ /* 0x002fe8000f8e02ff */
[----:B--2---:R-:W-:Y:S05]  /*6230*/  @P2 IMAD.WIDE R2, R0, 0x4, R2 ;  /* 0x0000000400022825 */ /* 0x004fea00078e0202 */
[----:B-----5:R2:W5:Y:S02]  /*6240*/  @P2 LDG.E R136, desc[UR52][R2.64] ;  /* 0x0000003402882981 */ /* 0x020564000c1e1900 */
[----:B--2---:R-:W4:Y:S02]  /*6250*/  @!P2 LDC R136, c[0x0][0x8a0] ;  /* 0x00022800ff88ab82 */ /* 0x004f240000000800 */
.L_x_97:
[----:B---3-5:R-:W-:Y:S01]  /*6260*/  @P0 FSETP.NEU.AND P4, PT, R137, RZ, PT ;  /* 0x000000ff8900020b */ /* 0x028fe20003f8d000 */
[----:B------:R-:W-:Y:S01]  /*6270*/  IMAD.U32 R2, RZ, RZ, UR4 ;  /* 0x00000004ff027e24 */ /* 0x000fe2000f8e00ff */
[----:B------:R-:W-:Y:S01]  /*6280*/  @P0 LOP3.LUT P2, RZ, R244, 0xff, RZ, 0xc0, !PT ;  /* 0x000000fff4ff0812 */ /* 0x000fe2000784c0ff */
[----:B------:R-:W-:Y:S01]  /*6290*/  BSSY B1, `(.L_x_98) ;  /* 0x0000085000017945 */ /* 0x000fe20003800000 */
[----:B-1----:R-:W-:Y:S02]  /*62a0*/  @P0 SEL R0, RZ, 0xffffffff, P4 ;  /* 0xffffffffff000807 */ /* 0x002fe40002000000 */
[----:B------:R-:W-:Y:S02]  /*62b0*/  CS2R R242, SRZ ;  /* 0x0000000000f27805 */ /* 0x000fe4000001ff00 */
[----:B------:R-:W-:Y:S02]  /*62c0*/  R2UR UR7, R250 ;  /* 0x00000000fa0772ca */ /* 0x000fe400000e0000 */
[----:B------:R-:W-:Y:S02]  /*62d0*/  CS2R R240, SRZ ;  /* 0x0000000000f07805 */ /* 0x000fe4000001ff00 */
[----:B------:R-:W-:Y:S02]  /*62e0*/  @P1 SEL R0, R2, R0, !P2 ;  /* 0x0000000002001207 */ /* 0x000fe40005000000 */
[----:B------:R-:W-:Y:S02]  /*62f0*/  CS2R R234, SRZ ;  /* 0x0000000000ea7805 */ /* 0x000fe4000001ff00 */
[----:B------:R-:W-:Y:S02]  /*6300*/  R2UR UR6, R245 ;  /* 0x00000000f50672ca */ /* 0x000fe400000e0000 */
[----:B------:R-:W-:Y:S02]  /*6310*/  CS2R R232, SRZ ;  /* 0x0000000000e87805 */ /* 0x000fe4000001ff00 */
[----:B------:R-:W-:Y:S02]  /*6320*/  @P0 LOP3.LUT R0, R0, 0x1, RZ, 0xc0, !PT ;  /* 0x0000000100000812 */ /* 0x000fe400078ec0ff */
[----:B------:R-:W-:Y:S02]  /*6330*/  CS2R R226, SRZ ;  /* 0x0000000000e27805 */ /* 0x000fe4000001ff00 */
[----:B------:R-:W-:Y:S02]  /*6340*/  R2UR UR5, R249 ;  /* 0x00000000f90572ca */ /* 0x000fe400000e0000 */
[----:B------:R-:W-:Y:S02]  /*6350*/  CS2R R224, SRZ ;  /* 0x0000000000e07805 */ /* 0x000fe4000001ff00 */
[----:B------:R-:W-:Y:S02]  /*6360*/  ISETP.NE.U32.OR P6, PT, R0, 0x1, !P0 ;  /* 0x000000010000780c */ /* 0x000fe400047c5470 */
[----:B------:R-:W-:Y:S02]  /*6370*/  CS2R R218, SRZ ;  /* 0x0000000000da7805 */ /* 0x000fe4000001ff00 */
[----:B------:R-:W-:Y:S01]  /*6380*/  PLOP3.LUT P5, PT, PT, PT, PT, 0x8, 0x80 ;  /* 0x000000000080781c */ /* 0x000fe20003fae170 */
[----:B------:R-:W-:Y:S01]  /*6390*/  IMAD.U32 R2, RZ, RZ, UR7 ;  /* 0x00000007ff027e24 */ /* 0x000fe2000f8e00ff */
[----:B------:R-:W-:Y:S02]  /*63a0*/  CS2R R216, SRZ ;  /* 0x0000000000d87805 */ /* 0x000fe4000001ff00 */
[----:B------:R-:W-:Y:S02]  /*63b0*/  CS2R R210, SRZ ;  /* 0x0000000000d27805 */ /* 0x000fe4000001ff00 */
[----:B------:R-:W-:Y:S01]  /*63c0*/  CS2R R208, SRZ ;  /* 0x0000000000d07805 */ /* 0x000fe2000001ff00 */
[----:B------:R-:W-:Y:S01]  /*63d0*/  IMAD.U32 R0, RZ, RZ, UR6 ;  /* 0x00000006ff007e24 */ /* 0x000fe2000f8e00ff */
[----:B------:R-:W-:Y:S02]  /*63e0*/  LOP3.LUT R8, R2, 0x1, RZ, 0x3c, !PT ;  /* 0x0000000102087812 */ /* 0x000fe400078e3cff */
[----:B------:R-:W-:Y:S02]  /*63f0*/  CS2R R202, SRZ ;  /* 0x0000000000ca7805 */ /* 0x000fe4000001ff00 */
[----:B------:R-:W-:Y:S02]  /*6400*/  P2R R2, PR, RZ, 0x40 ;  /* 0x00000040ff027803 */ /* 0x000fe40000000000 */
[----:B------:R-:W-:Y:S02]  /*6410*/  CS2R R200, SRZ ;  /* 0x0000000000c87805 */ /* 0x000fe4000001ff00 */
[----:B------:R-:W-:Y:S02]  /*6420*/  LEA R7, R0, UR57, 0x3 ;  /* 0x0000003900077c11 */ /* 0x000fe4000f8e18ff */
[----:B------:R-:W-:Y:S02]  /*6430*/  CS2R R194, SRZ ;  /* 0x0000000000c27805 */ /* 0x000fe4000001ff00 */
[----:B------:R-:W-:Y:S01]  /*6440*/  @P6 SHF.L.U32 R0, R8, 0x1f, RZ ;  /* 0x0000001f08006819 */ /* 0x000fe200000006ff */
[----:B------:R1:W-:Y:S01]  /*6450*/  STL [R1], R2 ;  /* 0x0000000201007387 */ /* 0x0003e20000100800 */
[----:B------:R-:W-:Y:S02]  /*6460*/  CS2R R192, SRZ ;  /* 0x0000000000c07805 */ /* 0x000fe4000001ff00 */
[----:B------:R-:W-:Y:S01]  /*6470*/  CS2R R186, SRZ ;  /* 0x0000000000ba7805 */ /* 0x000fe2000001ff00 */
[----:B------:R2:W3:Y:S01]  /*6480*/  @P6 SYNCS.PHASECHK.TRANS64.TRYWAIT P0, [R7+URZ+0x110], R0 ;  /* 0x00011000070065a7 */ /* 0x0004e200080011ff */
[----:B------:R-:W-:Y:S02]  /*6490*/  CS2R R184, SRZ ;  /* 0x0000000000b87805 */ /* 0x000fe4000001ff00 */
        /* <DEDUP_REMOVED lines=13> */
[----:B------:R-:W-:Y:S01]  /*6570*/  CS2R R140, SRZ ;  /* 0x00000000008c7805 */ /* 0x000fe2000001ff00 */
[----:B-1----:R-:W-:Y:S02]  /*6580*/  IMAD.U32 R2, RZ, RZ, UR43 ;  /* 0x0000002bff027e24 */ /* 0x002fe4000f8e00ff */
[----:B--2---:R-:W-:Y:S03]  /*6590*/  IMAD.U32 R0, RZ, RZ, UR5 ;  /* 0x00000005ff007e24 */ /* 0x004fe6000f8e00ff */
[----:B------:R-:W-:Y:S02]  /*65a0*/  LEA R18, R2, UR57, 0x3 ;  /* 0x0000003902127c11 */ /* 0x000fe4000f8e18ff */
[----:B------:R-:W-:Y:S04]  /*65b0*/  SHF.L.U32 R6, R0, 0x1f, RZ ;  /* 0x0000001f00067819 */ /* 0x000fe800000006ff */
[----:B------:R1:W2:Y:S01]  /*65c0*/  SYNCS.PHASECHK.TRANS64.TRYWAIT P4, [R18+URZ+0x160], R6 ;  /* 0x00016006120075a7 */ /* 0x0002a200080811ff */
[----:B---3--:R-:W-:Y:S01]  /*65d0*/  @P6 PLOP3.LUT P5, PT, P0, PT, PT, 0x8, 0x80 ;  /* 0x000000000080681c */ /* 0x008fe200007ae170 */
[----:B------:R-:W-:Y:S01]  /*65e0*/  @!UPT UIADD3 URZ, UPT, UPT, URZ, URZ, URZ ;  /* 0x000000fffffff290 */ /* 0x000fe2000fffe0ff */
[----:B-1----:R-:W-:Y:S11]  /*65f0*/  @!P6 BRA `(.L_x_99) ;  /* 0x000000040038e947 */ /* 0x002ff60003800000 */
[----:B------:R-:W-:Y:S01]  /*6600*/  ISETP.NE.U32.AND P0, PT, RZ, UR50, PT ;  /* 0x00000032ff007c0c */ /* 0x000fe2000bf05070 */
[----:B------:R-:W1:Y:S01]  /*6610*/  S2R R5, SR_TID.X ;  /* 0x0000000000057919 */ /* 0x000e620000002100 */
[----:B------:R-:W-:Y:S01]  /*6620*/  FSETP.NEU.AND P2, PT, R137, RZ, PT ;  /* 0x000000ff8900720b */ /* 0x000fe20003f4d000 */
[----:B------:R-:W-:Y:S01]  /*6630*/  BSSY B0, `(.L_x_100) ;  /* 0x000001a000007945 */ /* 0x000fe20003800000 */
[----:B------:R-:W-:Y:S02]  /*6640*/  ISETP.NE.AND.EX P0, PT, RZ, UR51, PT, P0 ;  /* 0x00000033ff007c0c */ /* 0x000fe4000bf05300 */
[----:B------:R-:W-:Y:S02]  /*6650*/  LOP3.LUT P1, RZ, R244, 0xff, RZ, 0xc0, !PT ;  /* 0x000000fff4ff7812 */ /* 0x000fe4000782c0ff */
[----:B------:R-:W-:Y:S02]  /*6660*/  SEL R0, RZ, 0xffffffff, P2 ;  /* 0xffffffffff007807 */ /* 0x000fe40001000000 */
[----:B------:R-:W-:Y:S02]  /*6670*/  SEL R2, RZ, 0xffffffff, P0 ;  /* 0xffffffffff027807 */ /* 0x000fe40000000000 */
[----:B------:R-:W-:Y:S02]  /*6680*/  R2UR UR4, R245 ;  /* 0x00000000f50472ca */ /* 0x000fe400000e0000 */
[----:B------:R-:W-:Y:S04]  /*6690*/  @P3 SEL R0, R2, R0, !P1 ;  /* 0x0000000002003207 */ /* 0x000fe80004800000 */
[----:B------:R-:W-:Y:S04]  /*66a0*/  LOP3.LUT R0, R0, 0x1, RZ, 0xc0, !PT ;  /* 0x0000000100007812 */ /* 0x000fe800078ec0ff */
[----:B------:R-:W-:Y:S11]  /*66b0*/  ISETP.NE.U32.AND P0, PT, R0, 0x1, PT ;  /* 0x000000010000780c */ /* 0x000ff60003f05070 */
[----:B------:R-:W-:Y:S02]  /*66c0*/  @!UPT UIADD3 URZ, UPT, UPT, URZ, URZ, URZ ;  /* 0x000000fffffff290 */ /* 0x000fe4000fffe0ff */
[----:B-1----:R-:W-:Y:S01]  /*66d0*/  @P0 SHF.R.U32.HI R4, RZ, 0x1, R5 ;  /* 0x00000001ff040819 */ /* 0x002fe20000011605 */
[C---:B------:R-:W-:Y:S02]  /*66e0*/  @P0 IMAD.SHL.U32 R2, R5.reuse, 0x8, RZ ;  /* 0x0000000805020824 */ /* 0x040fe400078e00ff */
[C---:B------:R-:W-:Y:S02]  /*66f0*/  @P0 IMAD.SHL.U32 R0, R5.reuse, 0x10, RZ ;  /* 0x0000001005000824 */ /* 0x040fe400078e00ff */
[----:B------:R-:W-:Y:S01]  /*6700*/  @P0 IMAD.SHL.U32 R5, R5, 0x2, RZ ;  /* 0x0000000205050824 */ /* 0x000fe200078e00ff */
[----:B------:R-:W-:Y:S02]  /*6710*/  @P0 LOP3.LUT R3, R2, 0x300, RZ, 0xc0, !PT ;  /* 0x0000030002030812 */ /* 0x000fe400078ec0ff */
[----:B------:R-:W-:Y:S02]  /*6720*/  @P0 LOP3.LUT R2, R0, 0x40, RZ, 0xc0, !PT ;  /* 0x0000004000020812 */ /* 0x000fe400078ec0ff */
[----:B------:R-:W-:Y:S02]  /*6730*/  @P0 LOP3.LUT R3, R3, 0x30, R0, 0xf8, !PT ;  /* 0x0000003003030812 */ /* 0x000fe400078ef800 */
[----:B------:R-:W-:Y:S01]  /*6740*/  @P0 LOP3.LUT R2, R2, 0x8, R4, 0xf8, !PT ;  /* 0x0000000802020812 */ /* 0x000fe200078ef804 */
[----:B------:R-:W-:Y:S01]  /*6750*/  IMAD.U32 R4, RZ, RZ, UR4 ;  /* 0x00000004ff047e24 */ /* 0x000fe2000f8e00ff */
[----:B------:R-:W-:Y:S02]  /*6760*/  @P0 LOP3.LUT R3, R3, 0x80, R0, 0xf8, !PT ;  /* 0x0000008003030812 */ /* 0x000fe400078ef800 */
[----:B------:R-:W-:Y:S04]  /*6770*/  @P0 LOP3.LUT R0, R2, 0x8, R5, 0x78, !PT ;  /* 0x0000000802000812 */ /* 0x000fe800078e7805 */
[----:B------:R-:W-:Y:S01]  /*6780*/  @P0 LOP3.LUT R2, R3, R0, RZ, 0xfc, !PT ;  /* 0x0000000003020212 */ /* 0x000fe200078efcff */
[----:B------:R-:W-:Y:S06]  /*6790*/  @!P5 BRA `(.L_x_101) ;  /* 0x00000000000cd947 */ /* 0x000fec0003800000 */
[----:B------:R-:W-:Y:S04]  /*67a0*/  SHF.L.U32 R0, R8, 0x1f, RZ ;  /* 0x0000001f08007819 */ /* 0x000fe800000006ff */
[----:B------:R-:W1:Y:S02]  /*67b0*/  SYNCS.PHASECHK.TRANS64.TRYWAIT P1, [R7+URZ+0x110], R0 ;  /* 0x00011000070075a7 */ /* 0x000e6400080211ff */
[----:B-1----:R-:W-:Y:S05]  /*67c0*/  @!P1 BRA `(.L_x_102) ;  /* 0x0000004c00989947 */ /* 0x002fea0003800000 */
.L_x_101:
[----:B------:R-:W-:Y:S05]  /*67d0*/  BSYNC B0 ;  /* 0x0000000000007941 */ /* 0x000fea0003800000 */
.L_x_100:
        /* <DEDUP_REMOVED lines=28> */
[----:B------:R-:W-:Y:S01]  /*69a0*/  IMAD.MOV.U32 R242, RZ, RZ, RZ ;  /* 0x000000fffff27224 */ /* 0x000fe200078e00ff */
[----:B------:R-:W-:Y:S01]  /*69b0*/  CS2R R240, SRZ ;  /* 0x0000000000f07805 */ /* 0x000fe2000001ff00 */
[----:B------:R-:W-:Y:S05]  /*69c0*/  @P0 WARPSYNC.ALL ;  /* 0x0000000000000948 */ /* 0x000fea0003800000 */
[----:B------:R-:W-:Y:S05]  /*69d0*/  @P0 IMAD R2, R4, 0x3c00, R2 ;  /* 0x00003c0004020824 */ /* 0x000fea00078e0202 */
[----:B------:R-:W-:Y:S05]  /*69e0*/  @P0 LEA R2, R2, UR57, 0x1 ;  /* 0x0000003902020c11 */ /* 0x000fea000f8e08ff */
[----:B------:R3:W1:Y:S04]  /*69f0*/  @P0 LDSM.16.M88.4 R140, [R2+0x200] ;  /* 0x00020000028c083b */ /* 0x0006680000000200 */
        /* <DEDUP_REMOVED lines=13> */
[----:B------:R3:W1:Y:S02]  /*6ad0*/  @P0 LDSM.16.M88.4 R240, [R2+0x7200] ;  /* 0x0072000002f0083b */ /* 0x0006640000000200 */
.L_x_99:
[----:B------:R-:W-:Y:S05]  /*6ae0*/  BSYNC B1 ;  /* 0x0000000000017941 */ /* 0x000fea0003800000 */
.L_x_98:
[----:B--2---:R-:W-:Y:S05]  /*6af0*/  @P4 BRA `(.L_x_103) ;  /* 0x0000000000084947 */ /* 0x004fea0003800000 */
[----:B------:R-:W2:Y:S02]  /*6b00*/  SYNCS.PHASECHK.TRANS64.TRYWAIT P0, [R18+URZ+0x160], R6 ;  /* 0x00016006120075a7 */ /* 0x000ea400080011ff */
[----:B--2---:R-:W-:Y:S05]  /*6b10*/  @!P0 BRA `(.L_x_104) ;  /* 0x0000004800d88947 */ /* 0x004fea0003800000 */
.L_x_103:
[----:B------:R-:W5:Y:S01]  /*6b20*/  S2R R246, SR_TID.X ;  /* 0x0000000000f67919 */ /* 0x000f620000002100 */
[----:B------:R-:W-:Y:S04]  /*6b30*/  ULEA.HI UR4, UR43, UR43, URZ, 0x1 ;  /* 0x0000002b2b047291 */ /* 0x000fe8000f8f08ff */
[----:B------:R-:W-:Y:S02]  /*6b40*/  USHF.R.U32.HI UR5, URZ, 0x1, UR4 ;  /* 0x00000001ff057899 */ /* 0x000fe40008011604 */
[----:B------:R-:W-:Y:S04]  /*6b50*/  ULOP3.LUT UR4, UR4, 0xffe, URZ, 0xc0, !UPT ;  /* 0x00000ffe04047892 */ /* 0x000fe8000f8ec0ff */
[----:B------:R-:W-:Y:S01]  /*6b60*/  UIADD3 UR4, UPT, UPT, -UR4, UR43, URZ ;  /* 0x0000002b04047290 */ /* 0x000fe2000fffe1ff */
[----:B---3--:R-:W-:Y:S04]  /*6b70*/  IMAD.U32 R2, RZ, RZ, UR5 ;  /* 0x00000005ff027e24 */ /* 0x008fe8000f8e00ff */
[----:B------:R-:W-:Y:S01]  /*6b80*/  IMAD R2, R2, 0xf0, R16 ;  /* 0x000000f002027824 */ /* 0x000fe200078e0210 */
[----:B-1----:R-:W-:Y:S05]  /*6b90*/  MOV R0, UR4 ;  /* 0x0000000400007c02 */ /* 0x002fea0008000f00 */
[----:B------:R-:W-:Y:S05]  /*6ba0*/  IMAD R17, R0, 0x100000, R2 ;  /* 0x0010000000117824 */ /* 0x000fea00078e0202 */
[----:B------:R-:W-:Y:S02]  /*6bb0*/  SHF.R.U32.HI R0, RZ, 0x15, R17 ;  /* 0x00000015ff007819 */ /* 0x000fe40000011611 */
[----:B-----5:R-:W-:Y:S04]  /*6bc0*/  SHF.R.U32.HI R19, RZ, 0x5, R246 ;  /* 0x00000005ff137819 */ /* 0x020fe800000116f6 */
[----:B------:R-:W-:Y:S11]  /*6bd0*/  LOP3.LUT P0, RZ, R0, 0x3, R19, 0x48, !PT ;  /* 0x0000000300ff7812 */ /* 0x000ff60007804813 */
[----:B------:R-:W-:Y:S02]  /*6be0*/  @!UPT UIADD3 URZ, UPT, UPT, URZ, URZ, URZ ;  /* 0x000000fffffff290 */ /* 0x000fe4000fffe0ff */
[----:B------:R-:W-:Y:S05]  /*6bf0*/  @!P0 BRA `(.L_x_105) ;  /* 0x0000000000408947 */ /* 0x000fea0003800000 */
[----:B------:R-:W1:Y:S01]  /*6c00*/  LDCU.64 UR8, c[0x4][0x70] ;  /* 0x01000e00ff0877ac */ /* 0x000e620008000a00 */
[----:B------:R-:W-:Y:S01]  /*6c10*/  MOV R3, 0x0 ;  /* 0x0000000000037802 */ /* 0x000fe20000000f00 */
[----:B------:R-:W-:Y:S02]  /*6c20*/  HFMA2 R12, -RZ, RZ, 0, 5.9604644775390625e-08 ;  /* 0x00000001ff0c7431 */ /* 0x000fe400000001ff */
[----:B------:R-:W-:Y:S02]  /*6c30*/  IMAD.MOV.U32 R8, RZ, RZ, 0x192 ;  /* 0x00000192ff087424 */ /* 0x000fe400078e00ff */
[----:B------:R-:W-:Y:S01]  /*6c40*/  IMAD.MOV.U32 R13, RZ, RZ, RZ ;  /* 0x000000ffff0d7224 */ /* 0x000fe200078e00ff */
[----:B------:R-:W3:Y:S01]  /*6c50*/  LDCU.64 UR6, c[0x4][0x78] ;  /* 0x01000f00ff0677ac */ /* 0x000ee20008000a00 */
[----:B------:R-:W4:Y:S01]  /*6c60*/  LDC.64 R2, c[0x4][R3] ;  /* 0x0100000003027b82 */ /* 0x000f220000000a00 */
[----:B------:R-:W5:Y:S01]  /*6c70*/  LDCU.64 UR4, c[0x4][0x10] ;  /* 0x01000200ff0477ac */ /* 0x000f620008000a00 */
[----:B-1----:R-:W-:Y:S01]  /*6c80*/  MOV R5, UR9 ;  /* 0x0000000900057c02 */ /* 0x002fe20008000f00 */
[----:B------:R-:W-:Y:S01]  /*6c90*/  IMAD.U32 R4, RZ, RZ, UR8 ;  /* 0x00000008ff047e24 */ /* 0x000fe2000f8e00ff */
[----:B---3--:R-:W-:Y:S01]  /*6ca0*/  MOV R7, UR7 ;  /* 0x0000000700077c02 */ /* 0x008fe20008000f00 */
[----:B--2---:R-:W-:Y:S01]  /*6cb0*/  IMAD.U32 R6, RZ, RZ, UR6 ;  /* 0x00000006ff067e24 */ /* 0x004fe2000f8e00ff */
[----:B-----5:R-:W-:Y:S01]  /*6cc0*/  MOV R11, UR5 ;  /* 0x00000005000b7c02 */ /* 0x020fe20008000f00 */
[----:B------:R-:W-:Y:S02]  /*6cd0*/  IMAD.U32 R10, RZ, RZ, UR4 ;  /* 0x00000004ff0a7e24 */ /* 0x000fe4000f8e00ff */
[----:B------:R-:W-:Y:S07]  /*6ce0*/  LEPC R20, `(.L_x_105) ;  /* 0x000000001014794e */ /* 0x000fee0000000000 */
[----:B----4-:R-:W-:Y:S05]  /*6cf0*/  CALL.ABS.NOINC R2 ;  /* 0x0000000002007343 */ /* 0x010fea0003c00000 */
.L_x_105:
[----:B------:R-:W-:Y:S05]  /*6d00*/  WARPSYNC.ALL ;  /* 0x0000000000007948 */ /* 0x000fea0003800000 */
[C---:B------:R-:W-:Y:S01]  /*6d10*/  R2UR UR4, R17.reuse ;  /* 0x00000000110472ca */ /* 0x040fe200000e0000 */
[----:B------:R-:W-:Y:S05]  /*6d20*/  VIADD R0, R17, 0x10 ;  /* 0x0000001011007836 */ /* 0x000fea0000000000 */
[----:B------:R-:W-:Y:S04]  /*6d30*/  SHF.R.U32.HI R0, RZ, 0x15, R0 ;  /* 0x00000015ff007819 */ /* 0x000fe80000011600 */
[----:B------:R-:W-:Y:S03]  /*6d40*/  LOP3.LUT P0, RZ, R0, 0x3, R19, 0x48, !PT ;  /* 0x0000000300ff7812 */ /* 0x000fe60007804813 */
[----:B------:R-:W1:Y:S10]  /*6d50*/  LDTM.16dp256bit.x2 R128, tmem[UR4] ;  /* 0x00000004008079ee */ /* 0x000e7400080a0000 */
[----:B-1----:R-:W-:Y:S05]  /*6d60*/  @!P0 BRA `(.L_x_106) ;  /* 0x0000000000408947 */ /* 0x002fea0003800000 */
        /* <DEDUP_REMOVED lines=16> */
.L_x_106:
[----:B------:R-:W-:Y:S05]  /*6e70*/  WARPSYNC.ALL ;  /* 0x0000000000007948 */ /* 0x000fea0003800000 */
[C---:B------:R-:W-:Y:S01]  /*6e80*/  R2UR UR4, R17.reuse ;  /* 0x00000000110472ca */ /* 0x040fe200000e0000 */
[----:B------:R-:W-:Y:S05]  /*6e90*/  VIADD R0, R17, 0x20 ;  /* 0x0000002011007836 */ /* 0x000fea0000000000 */
[----:B------:R-:W-:Y:S04]  /*6ea0*/  SHF.R.U32.HI R0, RZ, 0x15, R0 ;  /* 0x00000015ff007819 */ /* 0x000fe80000011600 */
[----:B------:R-:W-:Y:S03]  /*6eb0*/  LOP3.LUT P0, RZ, R0, 0x3, R19, 0x48, !PT ;  /* 0x0000000300ff7812 */ /* 0x000fe60007804813 */
[----:B------:R-:W1:Y:S10]  /*6ec0*/  LDTM.16dp256bit.x2 R120, tmem[UR4+0x10] ;  /* 0x00001004007879ee */ /* 0x000e7400080a0000 */
        /* <DEDUP_REMOVED lines=17> */
.L_x_107:
        /* <DEDUP_REMOVED lines=23> */
.L_x_108:
        /* <DEDUP_REMOVED lines=23> */
.L_x_109:
        /* <DEDUP_REMOVED lines=23> */
.L_x_110:
        /* <DEDUP_REMOVED lines=23> */
.L_x_111:
        /* <DEDUP_REMOVED lines=23> */
.L_x_112:
        /* <DEDUP_REMOVED lines=23> */
.L_x_113:
        /* <DEDUP_REMOVED lines=23> */
.L_x_114:
        /* <DEDUP_REMOVED lines=23> */
.L_x_115:
        /* <DEDUP_REMOVED lines=23> */
.L_x_116:
        /* <DEDUP_REMOVED lines=23> */
.L_x_117:
        /* <DEDUP_REMOVED lines=23> */
.L_x_118:
        /* <DEDUP_REMOVED lines=23> */
.L_x_119:
[----:B------:R-:W-:Y:S01]  /*8120*/  LOP3.LUT P1, R0, R246, 0x60, RZ, 0xc0, !PT ;  /* 0x00000060f6007812 */ /* 0x000fe2000782c0ff */
[----:B------:R-:W-:Y:S05]  /*8130*/  WARPSYNC.ALL ;  /* 0x0000000000007948 */ /* 0x000fea0003800000 */
[----:B------:R-:W-:Y:S01]  /*8140*/  HADD2.F32 R138, -RZ, R147.H0_H0 ;  /* 0x20000093ff8a7230 */ /* 0x000fe20000004100 */
[----:B------:R1:W-:Y:S01]  /*8150*/  STL [R1+0x14], R16 ;  /* 0x0000141001007387 */ /* 0x0003e20000100800 */
[----:B------:R-:W-:Y:S01]  /*8160*/  SHF.R.U32.HI R247, RZ, 0x1, R246 ;  /* 0x00000001fff77819 */ /* 0x000fe200000116f6 */
[C---:B----4-:R-:W-:Y:S01]  /*8170*/  FMUL R2, R136.reuse, R129 ;  /* 0x0000008188027220 */ /* 0x050fe20000400000 */
[----:B------:R-:W-:Y:S01]  /*8180*/  HADD2.F32 R129, -RZ, R140.H1_H1 ;  /* 0x3000008cff817230 */ /* 0x000fe20000004100 */
[----:B------:R-:W-:Y:S01]  /*8190*/  R2UR UR4, R17 ;  /* 0x00000000110472ca */ /* 0x000fe200000e0000 */
[C---:B------:R-:W-:Y:S01]  /*81a0*/  FMUL R3, R136.reuse, R130 ;  /* 0x0000008288037220 */ /* 0x040fe20000400000 */
[--C-:B------:R-:W-:Y:S02]  /*81b0*/  HADD2.F32 R130, -RZ, R141.reuse.H0_H0 ;  /* 0x2000008dff827230 */ /* 0x100fe40000004100 */
[C---:B------:R-:W-:Y:S01]  /*81c0*/  FMUL R12, R136.reuse, R131 ;  /* 0x00000083880c7220 */ /* 0x040fe20000400000 */
[----:B------:R-:W-:Y:S02]  /*81d0*/  HADD2.F32 R131, -RZ, R141.H1_H1 ;  /* 0x3000008dff837230 */ /* 0x000fe40000004100 */
[C---:B------:R-:W-:Y:S01]  /*81e0*/  FMUL R13, R136.reuse, R132 ;  /* 0x00000084880d7220 */ /* 0x040fe20000400000 */
[C---:B------:R-:W-:Y:S01]  /*81f0*/  FMUL R14, R136.reuse, R133 ;  /* 0x00000085880e7220 */ /* 0x040fe20000400000 */
[--C-:B------:R-:W-:Y:S02]  /*8200*/  HADD2.F32 R132, -RZ, R142.reuse.H0_H0 ;  /* 0x2000008eff847230 */ /* 0x100fe40000004100 */
[C---:B------:R-:W-:Y:S01]  /*8210*/  FMUL R15, R136.reuse, R134 ;  /* 0x00000086880f7220 */ /* 0x040fe20000400000 */
[----:B------:R-:W-:Y:S02]  /*8220*/  HADD2.F32 R133, -RZ, R142.H1_H1 ;  /* 0x3000008eff857230 */ /* 0x000fe40000004100 */
[C---:B------:R-:W-:Y:S01]  /*8230*/  FMUL R17, R136.reuse, R135 ;  /* 0x0000008788117220 */ /* 0x040fe20000400000 */
[--C-:B------:R-:W-:Y:S02]  /*8240*/  HADD2.F32 R134, -RZ, R143.reuse.H0_H0 ;  /* 0x2000008fff867230 */ /* 0x100fe40000004100 */
[----:B------:R-:W-:Y:S01]  /*8250*/  FMUL R20, R136, R122 ;  /* 0x0000007a88147220 */ /* 0x000fe20000400000 */
[----:B--2---:R-:W2:Y:S01]  /*8260*/  LDTM.16dp256bit.x2 R4, tmem[UR4+0xe0] ;  /* 0x0000e004000479ee */ /* 0x004ea200080a0000 */
[----:B------:R-:W-:Y:S01]  /*8270*/  NOP ;  /* 0x0000000000007918 */ /* 0x000fe20000000000 */
[----:B------:R-:W-:Y:S01]  /*8280*/  HADD2.F32 R135, -RZ, R143.H1_H1 ;  /* 0x3000008fff877230 */ /* 0x000fe20000004100 */
[----:B------:R-:W-:Y:S01]  /*8290*/  R2UR UR5, R18 ;  /* 0x00000000120572ca */ /* 0x000fe200000e0000 */
[C---:B------:R-:W-:Y:S01]  /*82a0*/  FMUL R21, R136.reuse, R123 ;  /* 0x0000007b88157220 */ /* 0x040fe20000400000 */
[--C-:B------:R-:W-:Y:S02]  /*82b0*/  HADD2.F32 R122, -RZ, R144.reuse.H0_H0 ;  /* 0x20000090ff7a7230 */ /* 0x100fe40000004100 */
[C---:B------:R-:W-:Y:S01]  /*82c0*/  FMUL R18, R136.reuse, R120 ;  /* 0x0000007888127220 */ /* 0x040fe20000400000 */
[----:B------:R-:W-:Y:S01]  /*82d0*/  FMUL R22, R136, R124 ;  /* 0x0000007c88167220 */ /* 0x000fe20000400000 */
[----:B-1----:R-:W-:Y:S01]  /*82e0*/  SHF.L.U32 R16, R246, 0x4, RZ ;  /* 0x00000004f6107819 */ /* 0x002fe200000006ff */
[----:B------:R-:W-:Y:S02]  /*82f0*/  HADD2.F32 R123, -RZ, R144.H1_H1 ;  /* 0x30000090ff7b7230 */ /* 0x000fe40000004100 */
[C---:B------:R-:W-:Y:S01]  /*8300*/  FMUL R19, R136.reuse, R121 ;  /* 0x0000007988137220 */ /* 0x040fe20000400000 */
[----:B------:R-:W-:Y:S01]  /*8310*/  FMUL R23, R136, R125 ;  /* 0x0000007d88177220 */ /* 0x000fe20000400000 */
[----:B------:R-:W-:Y:S01]  /*8320*/  LOP3.LUT R246, R16, 0x40, RZ, 0xc0, !PT ;  /* 0x0000004010f67812 */ /* 0x000fe200078ec0ff */
[--C-:B------:R-:W-:Y:S02]  /*8330*/  HADD2.F32 R124, -RZ, R145.reuse.H0_H0 ;  /* 0x20000091ff7c7230 */ /* 0x100fe40000004100 */
[----:B------:R-:W-:Y:S01]  /*8340*/  FMUL R120, R136, R126 ;  /* 0x0000007e88787220 */ /* 0x000fe20000400000 */
[----:B------:R-:W-:Y:S01]  /*8350*/  HADD2.F32 R125, -RZ, R145.H1_H1 ;  /* 0x30000091ff7d7230 */ /* 0x000fe20000004100 */
[----:B------:R-:W-:Y:S01]  /*8360*/  LOP3.LUT R246, R246, 0x8, R247, 0xf8, !PT ;  /* 0x00000008f6f67812 */ /* 0x000fe200078ef8f7 */
[----:B------:R-:W-:Y:S01]  /*8370*/  UIADD3 UR5, UPT, UPT, UR5, 0x180, URZ ;  /* 0x0000018005057890 */ /* 0x000fe2000fffe0ff */
[----:B------:R-:W1:Y:S01]  /*8380*/  S2R R247, SR_TID.X ;  /* 0x0000000000f77919 */ /* 0x000e620000002100 */
[C---:B------:R-:W-:Y:S01]  /*8390*/  FMUL R121, R136.reuse, R127 ;  /* 0x0000007f88797220 */ /* 0x040fe20000400000 */
[--C-:B------:R-:W-:Y:S01]  /*83a0*/  HADD2.F32 R126, -RZ, R146.reuse.H0_H0 ;  /* 0x20000092ff7e7230 */ /* 0x100fe20000004100 */
[----:B------:R-:W-:Y:S01]  /*83b0*/  UPRMT UR5, UR56, 0x654, UR5 ;  /* 0x0000065438057896 */ /* 0x000fe20008000005 */
[----:B------:R-:W-:Y:S02]  /*83c0*/  HADD2.F32 R127, -RZ, R146.H1_H1 ;  /* 0x30000092ff7f7230 */ /* 0x000fe40000004100 */
[C---:B------:R-:W-:Y:S01]  /*83d0*/  FMUL R112, R136.reuse, R112 ;  /* 0x0000007088707220 */ /* 0x040fe20000400000 */
[----:B------:R-:W-:Y:S02]  /*83e0*/  HADD2.F32 R139, -RZ, R147.H1_H1 ;  /* 0x30000093ff8b7230 */ /* 0x000fe40000004100 */
[C---:B------:R-:W-:Y:S01]  /*83f0*/  FMUL R113, R136.reuse, R113 ;  /* 0x0000007188717220 */ /* 0x040fe20000400000 */
[----:B------:R-:W-:Y:S02]  /*8400*/  HADD2.F32 R141, -RZ, R148.H1_H1 ;  /* 0x30000094ff8d7230 */ /* 0x000fe40000004100 */
[C---:B------:R-:W-:Y:S01]  /*8410*/  FMUL R114, R136.reuse, R114 ;  /* 0x0000007288727220 */ /* 0x040fe20000400000 */
[--C-:B------:R-:W-:Y:S02]  /*8420*/  HADD2.F32 R142, -RZ, R149.reuse.H0_H0 ;  /* 0x20000095ff8e7230 */ /* 0x100fe40000004100 */
[C---:B------:R-:W-:Y:S01]  /*8430*/  FMUL R115, R136.reuse, R115 ;  /* 0x0000007388737220 */ /* 0x040fe20000400000 */
[----:B--2---:R-:W-:Y:S01]  /*8440*/  SYNCS.ARRIVE.TRANS64.RED.A1T0 RZ, [UR5], RZ ;  /* 0x000000ffffff79a7 */ /* 0x004fe20008100405 */
[----:B------:R-:W-:Y:S02]  /*8450*/  HADD2.F32 R143, -RZ, R149.H1_H1 ;  /* 0x30000095ff8f7230 */ /* 0x000fe40000004100 */
[C---:B------:R-:W-:Y:S01]  /*8460*/  FMUL R116, R136.reuse, R116 ;  /* 0x0000007488747220 */ /* 0x040fe20000400000 */
[--C-:B------:R-:W-:Y:S02]  /*8470*/  HADD2.F32 R144, -RZ, R150.reuse.H0_H0 ;  /* 0x20000096ff907230 */ /* 0x100fe40000004100 */
[C---:B------:R-:W-:Y:S01]  /*8480*/  FMUL R117, R136.reuse, R117 ;  /* 0x0000007588757220 */ /* 0x040fe20000400000 */
[----:B------:R-:W-:Y:S02]  /*8490*/  HADD2.F32 R145, -RZ, R150.H1_H1 ;  /* 0x30000096ff917230 */ /* 0x000fe40000004100 */
[C---:B------:R-:W-:Y:S01]  /*84a0*/  FMUL R118, R136.reuse, R118 ;  /* 0x0000007688767220 */ /* 0x040fe20000400000 */
[--C-:B------:R-:W-:Y:S02]  /*84b0*/  HADD2.F32 R146, -RZ, R151.reuse.H0_H0 ;  /* 0x20000097ff927230 */ /* 0x100fe40000004100 */
[C---:B------:R-:W-:Y:S01]  /*84c0*/  FMUL R119, R136.reuse, R119 ;  /* 0x0000007788777220 */ /* 0x040fe20000400000 */
[----:B------:R-:W-:Y:S02]  /*84d0*/  HADD2.F32 R147, -RZ, R151.H1_H1 ;  /* 0x30000097ff937230 */ /* 0x000fe40000004100 */
[C---:B------:R-:W-:Y:S01]  /*84e0*/  FMUL R104, R136.reuse, R104 ;  /* 0x0000006888687220 */ /* 0x040fe20000400000 */
[----:B------:R-:W-:Y:S02]  /*84f0*/  HADD2.F32 R149, -RZ, R152.H1_H1 ;  /* 0x30000098ff957230 */ /* 0x000fe40000004100 */
[C---:B------:R-:W-:Y:S01]  /*8500*/  FMUL R105, R136.reuse, R105 ;  /* 0x0000006988697220 */ /* 0x040fe20000400000 */
[--C-:B------:R-:W-:Y:S02]  /*8510*/  HADD2.F32 R150, -RZ, R153.reuse.H0_H0 ;  /* 0x20000099ff967230 */ /* 0x100fe40000004100 */
[C---:B------:R-:W-:Y:S01]  /*8520*/  FMUL R106, R136.reuse, R106 ;  /* 0x0000006a886a7220 */ /* 0x040fe20000400000 */
[----:B------:R-:W-:Y:S02]  /*8530*/  HADD2.F32 R151, -RZ, R153.H1_H1 ;  /* 0x30000099ff977230 */ /* 0x000fe40000004100 */
[C---:B------:R-:W-:Y:S01]  /*8540*/  FMUL R107, R136.reuse, R107 ;  /* 0x0000006b886b7220 */ /* 0x040fe20000400000 */
[C---:B------:R-:W-:Y:S01]  /*8550*/  FMUL R108, R136.reuse, R108 ;  /* 0x0000006c886c7220 */ /* 0x040fe20000400000 */
[----:B------:R-:W-:Y:S02]  /*8560*/  HADD2.F32 R153, -RZ, R154.H1_H1 ;  /* 0x3000009aff997230 */ /* 0x000fe40000004100 */
[C---:B------:R-:W-:Y:S01]  /*8570*/  FMUL R109, R136.reuse, R109 ;  /* 0x0000006d886d7220 */ /* 0x040fe20000400000 */
[----:B-1----:R-:W-:Y:S01]  /*8580*/  SHF.L.U32 R247, R247, 0x3, RZ ;  /* 0x00000003f7f77819 */ /* 0x002fe200000006ff */
[C---:B------:R-:W-:Y:S01]  /*8590*/  FMUL R110, R136.reuse, R110 ;  /* 0x0000006e886e7220 */ /* 0x040fe20000400000 */
[C---:B------:R-:W-:Y:S01]  /*85a0*/  FMUL R111, R136.reuse, R111 ;  /* 0x0000006f886f7220 */ /* 0x040fe20000400000 */
[--C-:B------:R-:W-:Y:S01]  /*85b0*/  HADD2.F32 R156, -RZ, R160.reuse.H0_H0 ;  /* 0x200000a0ff9c7230 */ /* 0x100fe20000004100 */
[----:B------:R-:W-:Y:S01]  /*85c0*/  LOP3.LUT R247, R247, 0x300, RZ, 0xc0, !PT ;  /* 0x00000300f7f77812 */ /* 0x000fe200078ec0ff */
[C---:B------:R-:W-:Y:S01]  /*85d0*/  FMUL R96, R136.reuse, R96 ;  /* 0x0000006088607220 */ /* 0x040fe20000400000 */
[----:B------:R-:W-:Y:S02]  /*85e0*/  HADD2.F32 R157, -RZ, R160.H1_H1 ;  /* 0x300000a0ff9d7230 */ /* 0x000fe40000004100 */
[C---:B------:R-:W-:Y:S01]  /*85f0*/  FMUL R97, R136.reuse, R97 ;  /* 0x0000006188617220 */ /* 0x040fe20000400000 */
[----:B------:R-:W-:Y:S01]  /*8600*/  LOP3.LUT R247, R247, 0x30, R16, 0xf8, !PT ;  /* 0x00000030f7f77812 */ /* 0x000fe200078ef810 */
[--C-:B------:R-:W-:Y:S01]  /*8610*/  HADD2.F32 R158, -RZ, R161.reuse.H0_H0 ;  /* 0x200000a1ff9e7230 */ /* 0x100fe20000004100 */
[----:B------:R1:W5:Y:S01]  /*8620*/  LDL.LU R16, [R1+0x14] ;  /* 0x0000140001107983 */ /* 0x0003620000300800 */
[C---:B------:R-:W-:Y:S01]  /*8630*/  FMUL R98, R136.reuse, R98 ;  /* 0x0000006288627220 */ /* 0x040fe20000400000 */
        /* <DEDUP_REMOVED lines=37> */
[----:B------:R-:W-:Y:S01]  /*8890*/  FMUL R85, R136, R85 ;  /* 0x0000005588557220 */ /* 0x000fe20000400000 */
[----:B------:R-:W-:Y:S01]  /*88a0*/  ISETP.NE.AND P0, PT, R0, RZ, PT ;  /* 0x000000ff0000720c */ /* 0x000fe20003f05270 */
[C---:B------:R-:W-:Y:S01]  /*88b0*/  FMUL R0, R136.reuse, R128 ;  /* 0x0000008088007220 */ /* 0x040fe20000400000 */
[----:B------:R-:W-:Y:S02]  /*88c0*/  HADD2.F32 R128, -RZ, R140.H0_H0 ;  /* 0x2000008cff807230 */ /* 0x000fe40000004100 */
[C---:B------:R-:W-:Y:S01]  /*88d0*/  FMUL R86, R136.reuse, R86 ;  /* 0x0000005688567220 */ /* 0x040fe20000400000 */
[----:B------:R-:W-:Y:S02]  /*88e0*/  HADD2.F32 R140, -RZ, R148.H0_H0 ;  /* 0x20000094ff8c7230 */ /* 0x000fe40000004100 */
[----:B------:R-:W-:Y:S01]  /*88f0*/  FMUL R87, R136, R87 ;  /* 0x0000005788577220 */ /* 0x000fe20000400000 */
[----:B------:R-:W-:Y:S02]  /*8900*/  HADD2.F32 R148, -RZ, R152.H0_H0 ;  /* 0x20000098ff947230 */ /* 0x000fe40000004100 */
[C---:B------:R-:W-:Y:S01]  /*8910*/  FFMA R0, R137.reuse, R128, R0 ;  /* 0x0000008089007223 */ /* 0x040fe20000000000 */
        /* <DEDUP_REMOVED lines=9> */
[----:B------:R-:W-:Y:S01]  /*89b0*/  F2FP.F16.F32.PACK_AB R130, R14, R13 ;  /* 0x0000000d0e82723e */ /* 0x000fe200000000ff */
[----:B------:R-:W-:Y:S01]  /*89c0*/  FFMA R20, R137, R124, R20 ;  /* 0x0000007c89147223 */ /* 0x000fe20000000014 */
[----:B------:R-:W-:Y:S01]  /*89d0*/  F2FP.F16.F32.PACK_AB R131, R17, R15 ;  /* 0x0000000f1183723e */ /* 0x000fe200000000ff */
[C---:B------:R-:W-:Y:S01]  /*89e0*/  FFMA R21, R137.reuse, R125, R21 ;  /* 0x0000007d89157223 */ /* 0x040fe20000000015 */
[C---:B------:R-:W-:Y:S01]  /*89f0*/  FFMA R22, R137.reuse, R126, R22 ;  /* 0x0000007e89167223 */ /* 0x040fe20000000016 */
[C---:B------:R-:W-:Y:S01]  /*8a00*/  FFMA R23, R137.reuse, R127, R23 ;  /* 0x0000007f89177223 */ /* 0x040fe20000000017 */
[C---:B------:R-:W-:Y:S01]  /*8a10*/  FFMA R120, R137.reuse, R138, R120 ;  /* 0x0000008a89787223 */ /* 0x040fe20000000078 */
[----:B------:R-:W-:Y:S01]  /*8a20*/  FFMA R121, R137, R139, R121 ;  /* 0x0000008b89797223 */ /* 0x000fe20000000079 */
[----:B------:R-:W-:Y:S01]  /*8a30*/  F2FP.F16.F32.PACK_AB R13, R21, R20 ;  /* 0x00000014150d723e */ /* 0x000fe200000000ff */
[----:B------:R-:W-:Y:S01]  /*8a40*/  FFMA R112, R137, R140, R112 ;  /* 0x0000008c89707223 */ /* 0x000fe20000000070 */
[----:B------:R-:W-:Y:S01]  /*8a50*/  F2FP.F16.F32.PACK_AB R14, R23, R22 ;  /* 0x00000016170e723e */ /* 0x000fe200000000ff */
[----:B------:R-:W-:Y:S01]  /*8a60*/  FFMA R113, R137, R141, R113 ;  /* 0x0000008d89717223 */ /* 0x000fe20000000071 */
[----:B------:R-:W-:Y:S01]  /*8a70*/  F2FP.F16.F32.PACK_AB R15, R121, R120 ;  /* 0x00000078790f723e */ /* 0x000fe200000000ff */
[C---:B------:R-:W-:Y:S01]  /*8a80*/  FFMA R114, R137.reuse, R142, R114 ;  /* 0x0000008e89727223 */ /* 0x040fe20000000072 */
[C---:B------:R-:W-:Y:S01]  /*8a90*/  FFMA R115, R137.reuse, R143, R115 ;  /* 0x0000008f89737223 */ /* 0x040fe20000000073 */
[----:B------:R-:W-:Y:S01]  /*8aa0*/  FFMA R116, R137, R144, R116 ;  /* 0x0000009089747223 */ /* 0x000fe20000000074 */
[----:B------:R-:W-:Y:S01]  /*8ab0*/  F2FP.F16.F32.PACK_AB R112, R113, R112 ;  /* 0x000000707170723e */ /* 0x000fe200000000ff */
[----:B------:R-:W-:Y:S01]  /*8ac0*/  FFMA R117, R137, R145, R117 ;  /* 0x0000009189757223 */ /* 0x000fe20000000075 */
[----:B------:R-:W2:Y:S01]  /*8ad0*/  S2R R128, SR_TID.X ;  /* 0x0000000000807919 */ /* 0x000ea20000002100 */
[----:B------:R-:W-:Y:S01]  /*8ae0*/  F2FP.F16.F32.PACK_AB R113, R115, R114 ;  /* 0x000000727371723e */ /* 0x000fe200000000ff */
[C---:B------:R-:W-:Y:S01]  /*8af0*/  FFMA R118, R137.reuse, R146, R118 ;  /* 0x0000009289767223 */ /* 0x040fe20000000076 */
[----:B------:R-:W-:Y:S01]  /*8b00*/  FFMA R119, R137, R147, R119 ;  /* 0x0000009389777223 */ /* 0x000fe20000000077 */
[----:B------:R-:W3:Y:S01]  /*8b10*/  S2R R129, SR_TID.X ;  /* 0x0000000000817919 */ /* 0x000ee20000002100 */
[----:B------:R-:W-:Y:S01]  /*8b20*/  F2FP.F16.F32.PACK_AB R114, R117, R116 ;  /* 0x000000747572723e */ /* 0x000fe200000000ff */
[C---:B------:R-:W-:Y:S01]  /*8b30*/  FFMA R104, R137.reuse, R148, R104 ;  /* 0x0000009489687223 */ /* 0x040fe20000000068 */
[----:B------:R-:W-:Y:S01]  /*8b40*/  FFMA R105, R137, R149, R105 ;  /* 0x0000009589697223 */ /* 0x000fe20000000069 */
[----:B------:R-:W-:Y:S01]  /*8b50*/  F2FP.F16.F32.PACK_AB R115, R119, R118 ;  /* 0x000000767773723e */ /* 0x000fe200000000ff */
[C---:B------:R-:W-:Y:S01]  /*8b60*/  FFMA R106, R137.reuse, R150, R106 ;  /* 0x00000096896a7223 */ /* 0x040fe2000000006a */
[----:B------:R-:W-:Y:S02]  /*8b70*/  HADD2.F32 R152, -RZ, R154.H0_H0 ;  /* 0x2000009aff987230 */ /* 0x000fe40000004100 */
[----:B------:R-:W-:Y:S01]  /*8b80*/  FFMA R107, R137, R151, R107 ;  /* 0x00000097896b7223 */ /* 0x000fe2000000006b */
[----:B------:R-:W-:Y:S01]  /*8b90*/  F2FP.F16.F32.PACK_AB R104, R105, R104 ;  /* 0x000000686968723e */ /* 0x000fe200000000ff */
[--C-:B------:R-:W-:Y:S02]  /*8ba0*/  HADD2.F32 R154, -RZ, R155.reuse.H0_H0 ;  /* 0x2000009bff9a7230 */ /* 0x100fe40000004100 */
[----:B------:R-:W-:Y:S01]  /*8bb0*/  FMUL R72, R136, R72 ;  /* 0x0000004888487220 */ /* 0x000fe20000400000 */
[----:B------:R-:W-:Y:S01]  /*8bc0*/  FFMA R108, R137, R152, R108 ;  /* 0x00000098896c7223 */ /* 0x000fe2000000006c */
[----:B------:R-:W-:Y:S01]  /*8bd0*/  HADD2.F32 R155, -RZ, R155.H1_H1 ;  /* 0x3000009bff9b7230 */ /* 0x000fe20000004100 */
[----:B------:R-:W-:Y:S01]  /*8be0*/  F2FP.F16.F32.PACK_AB R105, R107, R106 ;  /* 0x0000006a6b69723e */ /* 0x000fe200000000ff */
[C---:B------:R-:W-:Y:S01]  /*8bf0*/  FFMA R109, R137.reuse, R153, R109 ;  /* 0x00000099896d7223 */ /* 0x040fe2000000006d */
[C---:B------:R-:W-:Y:S01]  /*8c00*/  FFMA R110, R137.reuse, R154, R110 ;  /* 0x0000009a896e7223 */ /* 0x040fe2000000006e */
[--C-:B------:R-:W-:Y:S02]  /*8c10*/  HADD2.F32 R178, -RZ, R179.reuse.H0_H0 ;  /* 0x200000b3ffb27230 */ /* 0x100fe40000004100 */
[C---:B------:R-:W-:Y:S01]  /*8c20*/  FFMA R111, R137.reuse, R155, R111 ;  /* 0x0000009b896f7223 */ /* 0x040fe2000000006f */
[----:B------:R-:W-:Y:S01]  /*8c30*/  FFMA R96, R137, R156, R96 ;  /* 0x0000009c89607223 */ /* 0x000fe20000000060 */
[----:B------:R-:W-:Y:S01]  /*8c40*/  F2FP.F16.F32.PACK_AB R106, R109, R108 ;  /* 0x0000006c6d6a723e */ /* 0x000fe200000000ff */
        /* <DEDUP_REMOVED lines=21> */
[----:B------:R-:W-:Y:S01]  /*8da0*/  FFMA R95, R137, R171, R95 ;  /* 0x000000ab895f7223 */ /* 0x000fe2000000005f */
[----:B------:R-:W-:Y:S01]  /*8db0*/  R2UR UR6, R245 ;  /* 0x00000000f50672ca */ /* 0x000fe200000e0000 */
[----:B------:R-:W-:Y:S01]  /*8dc0*/  FFMA R80, R137, R172, R80 ;  /* 0x000000ac89507223 */ /* 0x000fe20000000050 */
[----:B------:R-:W-:Y:S01]  /*8dd0*/  F2FP.F16.F32.PACK_AB R90, R93, R92 ;  /* 0x0000005c5d5a723e */ /* 0x000fe200000000ff */
[----:B------:R-:W-:Y:S01]  /*8de0*/  FFMA R81, R137, R173, R81 ;  /* 0x000000ad89517223 */ /* 0x000fe20000000051 */
[----:B------:R-:W-:Y:S01]  /*8df0*/  F2FP.F16.F32.PACK_AB R91, R95, R94 ;  /* 0x0000005e5f5b723e */ /* 0x000fe200000000ff */
[C---:B------:R-:W-:Y:S01]  /*8e00*/  FFMA R82, R137.reuse, R174, R82 ;  /* 0x000000ae89527223 */ /* 0x040fe20000000052 */
[----:B--2---:R-:W-:Y:S01]  /*8e10*/  SHF.L.U32 R128, R128, 0x1, RZ ;  /* 0x0000000180807819 */ /* 0x004fe200000006ff */
[----:B------:R-:W-:Y:S01]  /*8e20*/  FFMA R83, R137, R175, R83 ;  /* 0x000000af89537223 */ /* 0x000fe20000000053 */
[----:B------:R-:W-:Y:S01]  /*8e30*/  HADD2.F32 R179, -RZ, R179.H1_H1 ;  /* 0x300000b3ffb37230 */ /* 0x000fe20000004100 */
[----:B------:R-:W-:Y:S01]  /*8e40*/  F2FP.F16.F32.PACK_AB R80, R81, R80 ;  /* 0x000000505150723e */ /* 0x000fe200000000ff */
[----:B------:R-:W-:Y:S01]  /*8e50*/  FFMA R84, R137, R176, R84 ;  /* 0x000000b089547223 */ /* 0x000fe20000000054 */
[----:B---3--:R-:W-:Y:S01]  /*8e60*/  SHF.L.U32 R129, R129, 0x4, RZ ;  /* 0x0000000481817819 */ /* 0x008fe200000006ff */
[----:B------:R-:W-:Y:S01]  /*8e70*/  FFMA R85, R137, R177, R85 ;  /* 0x000000b189557223 */ /* 0x000fe20000000055 */
[--C-:B------:R-:W-:Y:S01]  /*8e80*/  HADD2.F32 R180, -RZ, R184.reuse.H0_H0 ;  /* 0x200000b8ffb47230 */ /* 0x100fe20000004100 */
[----:B------:R-:W-:Y:S01]  /*8e90*/  F2FP.F16.F32.PACK_AB R81, R83, R82 ;  /* 0x000000525351723e */ /* 0x000fe200000000ff */
[----:B------:R-:W-:Y:S01]  /*8ea0*/  FFMA R86, R137, R178, R86 ;  /* 0x000000b289567223 */ /* 0x000fe20000000056 */
[----:B------:R-:W-:Y:S01]  /*8eb0*/  HADD2.F32 R181, -RZ, R184.H1_H1 ;  /* 0x300000b8ffb57230 */ /* 0x000fe20000004100 */
[----:B------:R-:W-:Y:S01]  /*8ec0*/  F2FP.F16.F32.PACK_AB R82, R85, R84 ;  /* 0x000000545552723e */ /* 0x000fe200000000ff */
[----:B------:R-:W-:Y:S01]  /*8ed0*/  FFMA R87, R137, R179, R87 ;  /* 0x000000b389577223 */ /* 0x000fe20000000057 */
[----:B------:R-:W-:Y:S01]  /*8ee0*/  LOP3.LUT R247, R247, 0x80, R129, 0xf8, !PT ;  /* 0x00000080f7f77812 */ /* 0x000fe200078ef881 */
[----:B------:R-:W-:Y:S01]  /*8ef0*/  FFMA R72, R137, R180, R72 ;  /* 0x000000b489487223 */ /* 0x000fe20000000048 */
[----:B------:R-:W-:Y:S01]  /*8f00*/  F2FP.F16.F32.PACK_AB R129, R12, R3 ;  /* 0x000000030c81723e */ /* 0x000fe200000000ff */
[C---:B------:R-:W-:Y:S01]  /*8f10*/  FMUL R73, R136.reuse, R73 ;  /* 0x0000004988497220 */ /* 0x040fe20000400000 */
[--C-:B------:R-:W-:Y:S01]  /*8f20*/  HADD2.F32 R182, -RZ, R185.reuse.H0_H0 ;  /* 0x200000b9ffb67230 */ /* 0x100fe20000004100 */
[----:B------:R-:W-:Y:S01]  /*8f30*/  F2FP.F16.F32.PACK_AB R12, R19, R18 ;  /* 0x00000012130c723e */ /* 0x000fe200000000ff */
[----:B------:R-:W-:Y:S01]  /*8f40*/  FMUL R74, R136, R74 ;  /* 0x0000004a884a7220 */ /* 0x000fe20000400000 */
[----:B------:R-:W-:Y:S01]  /*8f50*/  LOP3.LUT R246, R246, 0x8, R128, 0x78, !PT ;  /* 0x00000008f6f67812 */ /* 0x000fe200078e7880 */
[----:B------:R-:W-:Y:S01]  /*8f60*/  HADD2.F32 R183, -RZ, R185.H1_H1 ;  /* 0x300000b9ffb77230 */ /* 0x000fe20000004100 */
[----:B------:R-:W-:Y:S01]  /*8f70*/  F2FP.F16.F32.PACK_AB R128, R2, R0 ;  /* 0x000000000280723e */ /* 0x000fe200000000ff */
[----:B------:R-:W-:Y:S01]  /*8f80*/  FFMA R73, R137, R181, R73 ;  /* 0x000000b589497223 */ /* 0x000fe20000000049 */
[----:B------:R-:W-:Y:S01]  /*8f90*/  F2FP.F16.F32.PACK_AB R83, R87, R86 ;  /* 0x000000565753723e */ /* 0x000fe200000000ff */
[----:B------:R-:W-:Y:S01]  /*8fa0*/  FFMA R74, R137, R182, R74 ;  /* 0x000000b6894a7223 */ /* 0x000fe2000000004a */
[C---:B------:R-:W-:Y:S01]  /*8fb0*/  FMUL R75, R136.reuse, R75 ;  /* 0x0000004b884b7220 */ /* 0x040fe20000400000 */
[--C-:B------:R-:W-:Y:S01]  /*8fc0*/  HADD2.F32 R184, -RZ, R186.reuse.H0_H0 ;  /* 0x200000baffb87230 */ /* 0x100fe20000004100 */
[----:B------:R-:W-:Y:S01]  /*8fd0*/  F2FP.F16.F32.PACK_AB R72, R73, R72 ;  /* 0x000000484948723e */ /* 0x000fe200000000ff */
[C---:B------:R-:W-:Y:S01]  /*8fe0*/  FMUL R76, R136.reuse, R76 ;  /* 0x0000004c884c7220 */ /* 0x040fe20000400000 */
[----:B------:R-:W-:Y:S02]  /*8ff0*/  HADD2.F32 R185, -RZ, R186.H1_H1 ;  /* 0x300000baffb97230 */ /* 0x000fe40000004100 */
[C---:B------:R-:W-:Y:S01]  /*9000*/  FFMA R75, R137.reuse, R183, R75 ;  /* 0x000000b7894b7223 */ /* 0x040fe2000000004b */
[C---:B------:R-:W-:Y:S01]  /*9010*/  FMUL R77, R136.reuse, R77 ;  /* 0x0000004d884d7220 */ /* 0x040fe20000400000 */
[--C-:B------:R-:W-:Y:S02]  /*9020*/  HADD2.F32 R186, -RZ, R187.reuse.H0_H0 ;  /* 0x200000bbffba7230 */ /* 0x100fe40000004100 */
[----:B------:R-:W-:Y:S01]  /*9030*/  FFMA R76, R137, R184, R76 ;  /* 0x000000b8894c7223 */ /* 0x000fe2000000004c */
[C---:B------:R-:W-:Y:S01]  /*9040*/  FMUL R78, R136.reuse, R78 ;  /* 0x0000004e884e7220 */ /* 0x040fe20000400000 */
[----:B------:R-:W-:Y:S01]  /*9050*/  HADD2.F32 R187, -RZ, R187.H1_H1 ;  /* 0x300000bbffbb7230 */ /* 0x000fe20000004100 */
[----:B------:R-:W-:Y:S01]  /*9060*/  LOP3.LUT R2, R247, R246, RZ, 0xfc, !PT ;  /* 0x000000f6f7027212 */ /* 0x000fe200078efcff */
[C---:B------:R-:W-:Y:S01]  /*9070*/  FFMA R77, R137.reuse, R185, R77 ;  /* 0x000000b9894d7223 */ /* 0x040fe2000000004d */
[----:B------:R-:W-:Y:S01]  /*9080*/  MOV R0, UR6 ;  /* 0x0000000600007c02 */ /* 0x000fe20008000f00 */
[----:B------:R-:W-:Y:S01]  /*9090*/  FFMA R78, R137, R186, R78 ;  /* 0x000000ba894e7223 */ /* 0x000fe2000000004e */
[----:B------:R-:W-:Y:S01]  /*90a0*/  F2FP.F16.F32.PACK_AB R73, R75, R74 ;  /* 0x0000004a4b49723e */ /* 0x000fe200000000ff */
[----:B------:R-:W-:Y:S01]  /*90b0*/  FMUL R79, R136, R79 ;  /* 0x0000004f884f7220 */ /* 0x000fe20000400000 */
[--C-:B------:R-:W-:Y:S01]  /*90c0*/  HADD2.F32 R188, -RZ, R192.reuse.H0_H0 ;  /* 0x200000c0ffbc7230 */ /* 0x100fe20000004100 */
[----:B------:R-:W-:Y:S01]  /*90d0*/  F2FP.F16.F32.PACK_AB R74, R77, R76 ;  /* 0x0000004c4d4a723e */ /* 0x000fe200000000ff */
[----:B------:R-:W-:Y:S02]  /*90e0*/  IMAD R0, R0, 0x3c00, R2 ;  /* 0x00003c0000007824 */ /* 0x000fe400078e0202 */
[----:B------:R-:W-:Y:S01]  /*90f0*/  FFMA R79, R137, R187, R79 ;  /* 0x000000bb894f7223 */ /* 0x000fe2000000004f */
[C---:B------:R-:W-:Y:S01]  /*9100*/  FMUL R64, R136.reuse, R64 ;  /* 0x0000004088407220 */ /* 0x040fe20000400000 */
[----:B------:R-:W-:Y:S01]  /*9110*/  HADD2.F32 R189, -RZ, R192.H1_H1 ;  /* 0x300000c0ffbd7230 */ /* 0x000fe20000004100 */
[----:B------:R-:W-:Y:S01]  /*9120*/  UMOV UR76, 0x400 ;  /* 0x00000400004c7882 */ /* 0x000fe20000000000 */
[C---:B------:R-:W-:Y:S01]  /*9130*/  FMUL R65, R136.reuse, R65 ;  /* 0x0000004188417220 */ /* 0x040fe20000400000 */
[--C-:B------:R-:W-:Y:S01]  /*9140*/  HADD2.F32 R190, -RZ, R193.reuse.H0_H0 ;  /* 0x200000c1ffbe7230 */ /* 0x100fe20000004100 */
[----:B------:R-:W-:Y:S01]  /*9150*/  F2FP.F16.F32.PACK_AB R75, R79, R78 ;  /* 0x0000004e4f4b723e */ /* 0x000fe200000000ff */
[----:B------:R-:W-:Y:S01]  /*9160*/  ULEA UR76, UR56, UR76, 0x18 ;  /* 0x0000004c384c7291 */ /* 0x000fe2000f8ec0ff */
[C---:B------:R-:W-:Y:S01]  /*9170*/  FFMA R64, R137.reuse, R188, R64 ;  /* 0x000000bc89407223 */ /* 0x040fe20000000040 */
[C---:B------:R-:W-:Y:S01]  /*9180*/  FFMA R65, R137.reuse, R189, R65 ;  /* 0x000000bd89417223 */ /* 0x040fe20000000041 */
[C---:B------:R-:W-:Y:S01]  /*9190*/  FMUL R66, R136.reuse, R66 ;  /* 0x0000004288427220 */ /* 0x040fe20000400000 */
[----:B------:R-:W-:Y:S02]  /*91a0*/  HADD2.F32 R191, -RZ, R193.H1_H1 ;  /* 0x300000c1ffbf7230 */ /* 0x000fe40000004100 */
[----:B------:R-:W-:Y:S01]  /*91b0*/  FMUL R67, R136, R67 ;  /* 0x0000004388437220 */ /* 0x000fe20000400000 */
[--C-:B------:R-:W-:Y:S01]  /*91c0*/  HADD2.F32 R192, -RZ, R194.reuse.H0_H0 ;  /* 0x200000c2ffc07230 */ /* 0x100fe20000004100 */
[----:B------:R-:W-:Y:S01]  /*91d0*/  LEA R0, R0, UR76, 0x1 ;  /* 0x0000004c00007c11 */ /* 0x000fe2000f8e08ff */
[----:B------:R-:W-:Y:S01]  /*91e0*/  FFMA R66, R137, R190, R66 ;  /* 0x000000be89427223 */ /* 0x000fe20000000042 */
[----:B------:R-:W-:Y:S01]  /*91f0*/  F2FP.F16.F32.PACK_AB R64, R65, R64 ;  /* 0x000000404140723e */ /* 0x000fe200000000ff */
[----:B------:R-:W-:Y:S01]  /*9200*/  FFMA R67, R137, R191, R67 ;  /* 0x000000bf89437223 */ /* 0x000fe20000000043 */
[C---:B------:R-:W-:Y:S01]  /*9210*/  FMUL R68, R136.reuse, R68 ;  /* 0x0000004488447220 */ /* 0x040fe20000400000 */
[----:B------:R-:W-:Y:S01]  /*9220*/  HADD2.F32 R193, -RZ, R194.H1_H1 ;  /* 0x300000c2ffc17230 */ /* 0x000fe20000004100 */
[----:B------:R1:W-:Y:S01]  /*9230*/  STSM.16.M88.4 [R0+0x200], R128 ;  /* 0x0002008000007844 */ /* 0x0003e20000000200 */
[C---:B------:R-:W-:Y:S01]  /*9240*/  FMUL R69, R136.reuse, R69 ;  /* 0x0000004588457220 */ /* 0x040fe20000400000 */
[--C-:B------:R-:W-:Y:S01]  /*9250*/  HADD2.F32 R194, -RZ, R195.reuse.H0_H0 ;  /* 0x200000c3ffc27230 */ /* 0x100fe20000004100 */
[----:B------:R-:W-:Y:S05]  /*9260*/  F2FP.F16.F32.PACK_AB R65, R67, R66 ;  /* 0x000000424341723e */ /* 0x000fea00000000ff */
[----:B------:R1:W-:Y:S01]  /*9270*/  STSM.16.M88.4 [R0+0xa00], R12 ;  /* 0x000a000c00007844 */ /* 0x0003e20000000200 */
[C---:B------:R-:W-:Y:S01]  /*9280*/  FFMA R68, R137.reuse, R192, R68 ;  /* 0x000000c089447223 */ /* 0x040fe20000000044 */
[----:B------:R-:W-:Y:S01]  /*9290*/  FFMA R69, R137, R193, R69 ;  /* 0x000000c189457223 */ /* 0x000fe20000000045 */
[C---:B------:R-:W-:Y:S01]  /*92a0*/  FMUL R70, R136.reuse, R70 ;  /* 0x0000004688467220 */ /* 0x040fe20000400000 */
[----:B------:R-:W-:Y:S04]  /*92b0*/  HADD2.F32 R195, -RZ, R195.H1_H1 ;  /* 0x300000c3ffc37230 */ /* 0x000fe80000004100 */
        /* <DEDUP_REMOVED lines=30> */
[----:B------:R-:W-:Y:S01]  /*94a0*/  F2FP.F16.F32.PACK_AB R57, R59, R58 ;  /* 0x0000003a3b39723e */ /* 0x000fe200000000ff */
[C---:B------:R-:W-:Y:S01]  /*94b0*/  FFMA R60, R137.reuse, R200, R60 ;  /* 0x000000c8893c7223 */ /* 0x040fe2000000003c */
[----:B------:R-:W-:Y:S01]  /*94c0*/  FFMA R61, R137, R201, R61 ;  /* 0x000000c9893d7223 */ /* 0x000fe2000000003d */
[C---:B------:R-:W-:Y:S01]  /*94d0*/  FMUL R62, R136.reuse, R62 ;  /* 0x0000003e883e7220 */ /* 0x040fe20000400000 */
[----:B------:R-:W-:Y:S02]  /*94e0*/  HADD2.F32 R203, -RZ, R203.H1_H1 ;  /* 0x300000cbffcb7230 */ /* 0x000fe40000004100 */
        /* <DEDUP_REMOVED lines=13> */
[----:B------:R-:W-:Y:S01]  /*95c0*/  HADD2.F32 R207, -RZ, R209.H1_H1 ;  /* 0x300000d1ffcf7230 */ /* 0x000fe20000004100 */
        /* <DEDUP_REMOVED lines=99> */
[C---:B------:R-:W-:Y:S01]  /*9c00*/  FFMA R29, R137.reuse, R233, R29 ;  /* 0x000000e9891d7223 */ /* 0x040fe2000000001d */
        /* <DEDUP_REMOVED lines=8> */
[C---:B------:R-:W-:Y:S01]  /*9c90*/  FFMA R30, R137.reuse, R234, R30 ;  /* 0x000000ea891e7223 */ /* 0x040fe2000000001e */
[----:B------:R-:W-:Y:S02]  /*9ca0*/  HADD2.F32 R239, -RZ, R241.H1_H1 ;  /* 0x300000f1ffef7230 */ /* 0x000fe40000004100 */
[C---:B------:R-:W-:Y:S01]  /*9cb0*/  FMUL R6, R136.reuse, R6 ;  /* 0x0000000688067220 */ /* 0x040fe20000400000 */
[C---:B------:R-:W-:Y:S01]  /*9cc0*/  FFMA R31, R137.reuse, R235, R31 ;  /* 0x000000eb891f7223 */ /* 0x040fe2000000001f */
[--C-:B------:R-:W-:Y:S02]  /*9cd0*/  HADD2.F32 R240, -RZ, R242.reuse.H0_H0 ;  /* 0x200000f2fff07230 */ /* 0x100fe40000004100 */
[C---:B------:R-:W-:Y:S01]  /*9ce0*/  FMUL R7, R136.reuse, R7 ;  /* 0x0000000788077220 */ /* 0x040fe20000400000 */
        /* <DEDUP_REMOVED lines=10> */
[----:B------:R-:W-:Y:S01]  /*9d90*/  FMUL R11, R136, R11 ;  /* 0x0000000b880b7220 */ /* 0x000fe20000400000 */
[C---:B------:R-:W-:Y:S01]  /*9da0*/  FFMA R8, R137.reuse, R240, R8 ;  /* 0x000000f089087223 */ /* 0x040fe20000000008 */
[C---:B------:R-:W-:Y:S01]  /*9db0*/  FFMA R9, R137.reuse, R241, R9 ;  /* 0x000000f189097223 */ /* 0x040fe20000000009 */
[C---:B------:R-:W-:Y:S01]  /*9dc0*/  FFMA R10, R137.reuse, R242, R10 ;  /* 0x000000f2890a7223 */ /* 0x040fe2000000000a */
[----:B------:R-:W-:Y:S01]  /*9dd0*/  FFMA R11, R137, R243, R11 ;  /* 0x000000f3890b7223 */ /* 0x000fe2000000000b */
[----:B------:R-:W-:Y:S01]  /*9de0*/  F2FP.F16.F32.PACK_AB R26, R29, R28 ;  /* 0x0000001c1d1a723e */ /* 0x000fe200000000ff */
[----:B------:R-:W-:Y:S01]  /*9df0*/  UIADD3 UR77, UPT, UPT, UR6, 0x1, URZ ;  /* 0x00000001064d7890 */ /* 0x000fe2000fffe0ff */
[----:B------:R-:W-:Y:S01]  /*9e00*/  F2FP.F16.F32.PACK_AB R27, R31, R30 ;  /* 0x0000001e1f1b723e */ /* 0x000fe200000000ff */
[----:B------:R-:W-:Y:S01]  /*9e10*/  UIADD3 UR43, UPT, UPT, UR43, 0x1, URZ ;  /* 0x000000012b2b7890 */ /* 0x000fe2000fffe0ff */
[----:B------:R-:W-:Y:S01]  /*9e20*/  F2FP.F16.F32.PACK_AB R4, R5, R4 ;  /* 0x000000040504723e */ /* 0x000fe200000000ff */
[----:B------:R-:W-:Y:S01]  /*9e30*/  BSSY.RECONVERGENT B0, `(.L_x_120) ;  /* 0x000005d000007945 */ /* 0x000fe20003800200 */
[----:B------:R-:W-:Y:S01]  /*9e40*/  F2FP.F16.F32.PACK_AB R5, R7, R6 ;  /* 0x000000060705723e */ /* 0x000fe200000000ff */
[----:B------:R1:W-:Y:S01]  /*9e50*/  STSM.16.M88.4 [R0+0x6a00], R24 ;  /* 0x006a001800007844 */ /* 0x0003e20000000200 */
[----:B------:R-:W-:Y:S02]  /*9e60*/  F2FP.F16.F32.PACK_AB R6, R9, R8 ;  /* 0x000000080906723e */ /* 0x000fe400000000ff */
[----:B------:R-:W-:Y:S05]  /*9e70*/  F2FP.F16.F32.PACK_AB R7, R11, R10 ;  /* 0x0000000a0b07723e */ /* 0x000fea00000000ff */
[----:B------:R1:W-:Y:S01]  /*9e80*/  STSM.16.M88.4 [R0+0x7200], R4 ;  /* 0x0072000400007844 */ /* 0x0003e20000000200 */
[----:B------:R-:W-:Y:S01]  /*9e90*/  @!PT LDS RZ, [RZ] ;  /* 0x00000000fffff984 */ /* 0x000fe20000000800 */
[----:B------:R-:W-:Y:S01]  /*9ea0*/  @!PT LDS RZ, [RZ] ;  /* 0x00000000fffff984 */ /* 0x000fe20000000800 */
[----:B------:R-:W-:Y:S01]  /*9eb0*/  @!PT LDS RZ, [RZ] ;  /* 0x00000000fffff984 */ /* 0x000fe20000000800 */
[----:B------:R-:W-:Y:S01]  /*9ec0*/  @!PT LDS RZ, [RZ] ;  /* 0x00000000fffff984 */ /* 0x000fe20000000800 */
[----:B------:R2:W-:Y:S07]  /*9ed0*/  MEMBAR.ALL.CTA ;  /* 0x0000000000007992 */ /* 0x0005ee0000008000 */
[----:B--2---:R-:W2:Y:S02]  /*9ee0*/  FENCE.VIEW.ASYNC.S ;  /* 0x00000000000073c6 */ /* 0x004ea40000000000 */
[----:B--2---:R-:W-:Y:S06]  /*9ef0*/  BAR.SYNC.DEFER_BLOCKING 0x1, 0x80 ;  /* 0x0042000000007b1d */ /* 0x004fec0000010000 */
[----:B------:R-:W-:Y:S05]  /*9f00*/  @P1 BRA `(.L_x_121) ;  /* 0x00000004003c1947 */ /* 0x000fea0003800000 */
[----:B------:R-:W2:Y:S01]  /*9f10*/  LDCU.64 UR4, c[0x0][0x348] ;  /* 0x00006900ff0477ac */ /* 0x000ea20008000a00 */
[----:B------:R-:W-:Y:S01]  /*9f20*/  R2UR UR6, R245 ;  /* 0x00000000f50672ca */ /* 0x000fe200000e0000 */
[----:B------:R-:W-:Y:S02]  /*9f30*/  UIMAD UR61, UR54, 0xf0, URZ ;  /* 0x000000f0363d78a4 */ /* 0x000fe4000f8e02ff */
[----:B------:R-:W-:Y:S01]  /*9f40*/  USHF.L.U32 UR62, UR55, 0x6, URZ ;  /* 0x00000006373e7899 */ /* 0x000fe200080006ff */
[----:B------:R-:W-:Y:S01]  /*9f50*/  UMOV UR63, UR36 ;  /* 0x00000024003f7c82 */ /* 0x000fe20008000000 */
[----:B------:R-:W-:Y:S01]  /*9f60*/  UIADD3 UR57, UPT, UPT, UR61, 0x10, URZ ;  /* 0x000000103d397890 */ /* 0x000fe2000fffe0ff */
[----:B------:R-:W-:Y:S01]  /*9f70*/  UMOV UR59, UR36 ;  /* 0x00000024003b7c82 */ /* 0x000fe20008000000 */
[----:B------:R-:W-:Y:S06]  /*9f80*/  UIADD3 UR33, UPT, UPT, UR61, 0x20, URZ ;  /* 0x000000203d217890 */ /* 0x000fec000fffe0ff */
[----:B------:R-:W-:Y:S01]  /*9f90*/  UIMAD UR74, UR6, 0x7800, UR76 ;  /* 0x00007800064a78a4 */ /* 0x000fe2000f8e024c */
[----:B------:R-:W-:Y:S01]  /*9fa0*/  UMOV UR58, UR62 ;  /* 0x0000003e003a7c82 */ /* 0x000fe20008000000 */
[----:B------:R-:W-:Y:S01]  /*9fb0*/  UMOV UR35, UR36 ;  /* 0x0000002400237c82 */ /* 0x000fe20008000000 */
[----:B--2---:R-:W-:Y:S02]  /*9fc0*/  UIADD3 UR64, UP0, UPT, UR4, 0x680, URZ ;  /* 0x0000068004407890 */ /* 0x004fe4000ff1e0ff */
[----:B------:R-:W-:Y:S02]  /*9fd0*/  UIADD3 UR60, UPT, UPT, UR74, 0x200, URZ ;  /* 0x000002004a3c7890 */ /* 0x000fe4000fffe0ff */
[----:B------:R-:W-:Y:S02]  /*9fe0*/  UIADD3.X UR65, UPT, UPT, URZ, UR5, URZ, UP0, !UPT ;  /* 0x00000005ff417290 */ /* 0x000fe400087fe4ff */
[----:B------:R-:W-:Y:S02]  /*9ff0*/  UIADD3 UR56, UPT, UPT, UR74, 0xa00, URZ ;  /* 0x00000a004a387890 */ /* 0x000fe4000fffe0ff */
[----:B------:R-:W-:Y:S01]  /*a000*/  UIADD3 UR32, UPT, UPT, UR74, 0x1200, URZ ;  /* 0x000012004a207890 */ /* 0x000fe2000fffe0ff */
[----:B------:R-:W-:Y:S01]  /*a010*/  UMOV UR34, UR62 ;  /* 0x0000003e00227c82 */ /* 0x000fe20008000000 */
[----:B------:R-:W-:Y:S03]  /*a020*/  UIADD3 UR29, UPT, UPT, UR61, 0x30, URZ ;  /* 0x000000303d1d7890 */ /* 0x000fe6000fffe0ff */
[----:B------:R-:W-:Y:S01]  /*a030*/  UTMASTG.3D [UR60], [UR64] ;  /* 0x0000003c400073b5 */ /* 0x000fe20008010000 */
[----:B------:R-:W-:Y:S01]  /*a040*/  UIADD3 UR28, UPT, UPT, UR74, 0x1a00, URZ ;  /* 0x00001a004a1c7890 */ /* 0x000fe2000fffe0ff */
[----:B------:R-:W-:Y:S01]  /*a050*/  UMOV UR31, UR36 ;  /* 0x00000024001f7c82 */ /* 0x000fe20008000000 */
[----:B------:R-:W-:Y:S01]  /*a060*/  UMOV UR30, UR62 ;  /* 0x0000003e001e7c82 */ /* 0x000fe20008000000 */
[----:B------:R-:W-:Y:S02]  /*a070*/  UIADD3 UR25, UPT, UPT, UR61, 0x40, URZ ;  /* 0x000000403d197890 */ /* 0x000fe4000fffe0ff */
[----:B------:R-:W-:Y:S01]  /*a080*/  UIADD3 UR24, UPT, UPT, UR74, 0x2200, URZ ;  /* 0x000022004a187890 */ /* 0x000fe2000fffe0ff */
[----:B------:R2:W-:Y:S01]  /*a090*/  UTMASTG.3D [UR56], [UR64] ;  /* 0x00000038400073b5 */ /* 0x0005e20008010000 */
[----:B------:R-:W-:Y:S01]  /*a0a0*/  UMOV UR27, UR36 ;  /* 0x00000024001b7c82 */ /* 0x000fe20008000000 */
[----:B------:R-:W-:Y:S01]  /*a0b0*/  UMOV UR26, UR62 ;  /* 0x0000003e001a7c82 */ /* 0x000fe20008000000 */
[----:B------:R-:W-:Y:S02]  /*a0c0*/  UIADD3 UR21, UPT, UPT, UR61, 0x50, URZ ;  /* 0x000000503d157890 */ /* 0x000fe4000fffe0ff */
[----:B------:R-:W-:Y:S01]  /*a0d0*/  UIADD3 UR20, UPT, UPT, UR74, 0x2a00, URZ ;  /* 0x00002a004a147890 */ /* 0x000fe2000fffe0ff */
        /* <DEDUP_REMOVED lines=18> */
[----:B--2---:R-:W-:Y:S01]  /*a200*/  UMOV UR58, UR64 ;  /* 0x00000040003a7c82 */ /* 0x004fe20008000000 */
[----:B------:R-:W-:Y:S01]  /*a210*/  UMOV UR59, UR65 ;  /* 0x00000041003b7c82 */ /* 0x000fe20008000000 */
[----:B------:R-:W-:Y:S01]  /*a220*/  UIADD3 UR65, UPT, UPT, UR61, 0xa0, URZ ;  /* 0x000000a03d417890 */ /* 0x000fe2000fffe0ff */
[----:B------:R-:W-:Y:S01]  /*a230*/  UTMASTG.3D [UR32], [UR58] ;  /* 0x000000203a0073b5 */ /* 0x000fe20008010000 */
[----:B------:R-:W-:Y:S01]  /*a240*/  UIADD3 UR64, UPT, UPT, UR74, 0x5200, URZ ;  /* 0x000052004a407890 */ /* 0x000fe2000fffe0ff */
[----:B------:R-:W-:Y:S01]  /*a250*/  UMOV UR67, UR36 ;  /* 0x0000002400437c82 */ /* 0x000fe20008000000 */
[----:B------:R-:W-:Y:S01]  /*a260*/  UMOV UR66, UR62 ;  /* 0x0000003e00427c82 */ /* 0x000fe20008000000 */
[----:B------:R-:W-:Y:S02]  /*a270*/  UIADD3 UR69, UPT, UPT, UR61, 0xb0, URZ ;  /* 0x000000b03d457890 */ /* 0x000fe4000fffe0ff */
[----:B------:R-:W-:Y:S01]  /*a280*/  UIADD3 UR68, UPT, UPT, UR74, 0x5a00, URZ ;  /* 0x00005a004a447890 */ /* 0x000fe2000fffe0ff */
[----:B------:R-:W-:Y:S01]  /*a290*/  UTMASTG.3D [UR28], [UR58] ;  /* 0x0000001c3a0073b5 */ /* 0x000fe20008010000 */
[----:B------:R-:W-:Y:S01]  /*a2a0*/  UMOV UR71, UR36 ;  /* 0x0000002400477c82 */ /* 0x000fe20008000000 */
[----:B------:R-:W-:Y:S01]  /*a2b0*/  UMOV UR70, UR62 ;  /* 0x0000003e00467c82 */ /* 0x000fe20008000000 */
[----:B------:R-:W-:Y:S02]  /*a2c0*/  UIADD3 UR73, UPT, UPT, UR61, 0xc0, URZ ;  /* 0x000000c03d497890 */ /* 0x000fe4000fffe0ff */
[----:B------:R-:W-:Y:S02]  /*a2d0*/  UIADD3 UR72, UPT, UPT, UR74, 0x6200, URZ ;  /* 0x000062004a487890 */ /* 0x000fe4000fffe0ff */
[----:B------:R-:W-:Y:S01]  /*a2e0*/  UIADD3 UR60, UPT, UPT, UR74, 0x7200, URZ ;  /* 0x000072004a3c7890 */ /* 0x000fe2000fffe0ff */
[----:B------:R-:W-:Y:S01]  /*a2f0*/  UTMASTG.3D [UR24], [UR58] ;  /* 0x000000183a0073b5 */ /* 0x000fe20008010000 */
[----:B------:R-:W-:Y:S01]  /*a300*/  UMOV UR75, UR36 ;  /* 0x00000024004b7c82 */ /* 0x000fe20008000000 */
[----:B------:R-:W-:Y:S01]  /*a310*/  UTMASTG.3D [UR20], [UR58] ;  /* 0x000000143a0073b5 */ /* 0x000fe20008010000 */
[----:B------:R-:W-:Y:S01]  /*a320*/  UTMASTG.3D [UR16], [UR58] ;  /* 0x000000103a0073b5 */ /* 0x000fe20008010000 */
[----:B------:R2:W-:Y:S01]  /*a330*/  UTMASTG.3D [UR12], [UR58] ;  /* 0x0000000c3a0073b5 */ /* 0x0005e20008010000 */
[----:B------:R3:W-:Y:S01]  /*a340*/  UTMASTG.3D [UR8], [UR58] ;  /* 0x000000083a0073b5 */ /* 0x0007e20008010000 */
[----:B------:R3:W-:Y:S01]  /*a350*/  UTMASTG.3D [UR4], [UR58] ;  /* 0x000000043a0073b5 */ /* 0x0007e20008010000 */
[----:B------:R3:W-:Y:S01]  /*a360*/  UTMASTG.3D [UR64], [UR58] ;  /* 0x000000403a0073b5 */ /* 0x0007e20008010000 */
[----:B------:R3:W-:Y:S01]  /*a370*/  UTMASTG.3D [UR68], [UR58] ;  /* 0x000000443a0073b5 */ /* 0x0007e20008010000 */
[----:B--2---:R-:W-:Y:S02]  /*a380*/  UIADD3 UR12, UPT, UPT, UR74, 0x6a00, URZ ;  /* 0x00006a004a0c7890 */ /* 0x004fe4000fffe0ff */
[----:B------:R-:W-:Y:S01]  /*a390*/  UIADD3 UR13, UPT, UPT, UR61, 0xd0, URZ ;  /* 0x000000d03d0d7890 */ /* 0x000fe2000fffe0ff */
[----:B------:R-:W-:Y:S01]  /*a3a0*/  UMOV UR74, UR62 ;  /* 0x0000003e004a7c82 */ /* 0x000fe20008000000 */
[----:B------:R-:W-:Y:S01]  /*a3b0*/  UIADD3 UR61, UPT, UPT, UR61, 0xe0, URZ ;  /* 0x000000e03d3d7890 */ /* 0x000fe2000fffe0ff */
[----:B------:R3:W-:Y:S06]  /*a3c0*/  UTMASTG.3D [UR72], [UR58] ;  /* 0x000000483a0073b5 */ /* 0x0007ec0008010000 */
[----:B------:R3:W-:Y:S02]  /*a3d0*/  UTMASTG.3D [UR12], [UR58] ;  /* 0x0000000c3a0073b5 */ /* 0x0007e40008010000 */
[----:B------:R3:W-:Y:S02]  /*a3e0*/  UTMASTG.3D [UR60], [UR58] ;  /* 0x0000003c3a0073b5 */ /* 0x0007e40008010000 */
[----:B---3--:R0:W-:Y:S02]  /*a3f0*/  UTMACMDFLUSH ;  /* 0x00000000000079b7 */ /* 0x0081e40000000000 */
.L_x_121:
[----:B------:R-:W-:Y:S05]  /*a400*/  BSYNC.RECONVERGENT B0 ;  /* 0x0000000000007941 */ /* 0x000fea0003800200 */
.L_x_120:
[----:B------:R-:W-:Y:S04]  /*a410*/  BSSY.RECONVERGENT B0, `(.L_x_122) ;  /* 0x0000003000007945 */ /* 0x000fe80003800200 */
[----:B------:R-:W-:Y:S05]  /*a420*/  @P0 BRA `(.L_x_123) ;  /* 0x0000000000040947 */ /* 0x000fea0003800000 */
[----:B------:R-:W-:Y:S04]  /*a430*/  DEPBAR.LE SB0, 0x0 ;  /* 0x000080000000791a */ /* 0x000fe80000000000 */
.L_x_123:
[----:B------:R-:W-:Y:S05]  /*a440*/  BSYNC.RECONVERGENT B0 ;  /* 0x0000000000007941 */ /* 0x000fea0003800200 */
.L_x_122:
[----:B-1----:R-:W2:Y:S01]  /*a450*/  LDL.LU R0, [R1+0x8] ;  /* 0x0000080001007983 */ /* 0x002ea20000300800 */
[----:B------:R-:W-:Y:S01]  /*a460*/  BAR.SYNC.DEFER_BLOCKING 0x1, 0x80 ;  /* 0x0042000000007b1d */ /* 0x000fe20000010000 */
[----:B--2---:R-:W-:Y:S11]  /*a470*/  R2UR UR4, R0 ;  /* 0x00000000000472ca */ /* 0x004ff600000e0000 */
[----:B------:R-:W-:Y:S02]  /*a480*/  @!UPT UIADD3 URZ, UPT, UPT, URZ, URZ, URZ ;  /* 0x000000fffffff290 */ /* 0x000fe4000fffe0ff */
[----:B------:R-:W-:Y:S04]  /*a490*/  UIADD3 UR4, UPT, UPT, UR4, 0x1, URZ ;  /* 0x0000000104047890 */ /* 0x000fe8000fffe0ff */
[----:B------:R-:W-:Y:S02]  /*a4a0*/  UISETP.NE.AND UP0, UPT, UR4, URZ, UPT ;  /* 0x000000ff0400728c */ /* 0x000fe4000bf05270 */
[----:B------:R-:W-:Y:S05]  /*a4b0*/  MOV R0, UR4 ;  /* 0x0000000400007c02 */ /* 0x000fea0008000f00 */
[----:B------:R1:W-:Y:S02]  /*a4c0*/  STL [R1+0x8], R0 ;  /* 0x0000080001007387 */ /* 0x0003e40000100800 */
[----:B------:R-:W-:Y:S05]  /*a4d0*/  BRA.U !UP0, `(.L_x_124) ;  /* 0x00000001083c7547 */ /* 0x000fea000b800000 */
[----:B------:R-:W2:Y:S04]  /*a4e0*/  LDL.LU R2, [R1] ;  /* 0x0000000001027983 */ /* 0x000ea80000300800 */
[----:B-1----:R-:W3:Y:S02]  /*a4f0*/  LDL.LU R0, [R1+0x4] ;  /* 0x0000040001007983 */ /* 0x002ee40000300800 */
[----:B---3--:R-:W-:Y:S02]  /*a500*/  R2UR UR4, R0 ;  /* 0x00000000000472ca */ /* 0x008fe400000e0000 */
[----:B--2---:R-:W-:Y:S02]  /*a510*/  ISETP.NE.AND P0, PT, R2, RZ, PT ;  /* 0x000000ff0200720c */ /* 0x004fe40003f05270 */
[----:B------:R-:W1:Y:S09]  /*a520*/  S2R R2, SR_CgaCtaId ;  /* 0x0000000000027919 */ /* 0x000e720000008800 */
[----:B------:R-:W-:Y:S01]  /*a530*/  IMAD.U32 R0, RZ, RZ, UR4 ;  /* 0x00000004ff007e24 */ /* 0x000fe2000f8e00ff */
[----:B------:R-:W-:Y:S04]  /*a540*/  UIADD3 UR4, UPT, UPT, UR4, 0x1, URZ ;  /* 0x0000000104047890 */ /* 0x000fe8000fffe0ff */
[----:B------:R-:W-:Y:S01]  /*a550*/  @P0 LEA R0, R0, UR76, 0x3 ;  /* 0x0000004c00000c11 */ /* 0x000fe2000f8e18ff */
[----:B------:R-:W-:Y:S04]  /*a560*/  UISETP.NE.AND UP0, UPT, UR4, 0x2, UPT ;  /* 0x000000020400788c */ /* 0x000fe8000bf05270 */
[----:B------:R-:W-:Y:S01]  /*a570*/  @P0 VIADD R0, R0, 0x120 ;  /* 0x0000012000000836 */ /* 0x000fe20000000000 */
[----:B------:R-:W-:Y:S04]  /*a580*/  USEL UR4, UR4, URZ, UP0 ;  /* 0x000000ff04047287 */ /* 0x000fe80008000000 */
[----:B-1----:R-:W-:Y:S04]  /*a590*/  @P0 PRMT R0, R2, 0x654, R0 ;  /* 0x0000065402000816 */ /* 0x002fe80000000000 */
[----:B------:R1:W-:Y:S02]  /*a5a0*/  @P0 SYNCS.ARRIVE.TRANS64.RED.A1T0 RZ, [R0+URZ], RZ ;  /* 0x000000ff00ff09a7 */ /* 0x0003e400081004ff */
[----:B-1----:R-:W-:Y:S05]  /*a5b0*/  IMAD.U32 R0, RZ, RZ, UR4 ;  /* 0x00000004ff007e24 */ /* 0x002fea000f8e00ff */
[----:B------:R2:W-:Y:S02]  /*a5c0*/  STL [R1+0x4], R0 ;  /* 0x0000040001007387 */ /* 0x0005e40000100800 */
.L_x_124:
[----:B------:R-:W-:Y:S01]  /*a5d0*/  UISETP.NE.AND UP1, UPT, UR43, 0x4, UPT ;  /* 0x000000042b00788c */ /* 0x000fe2000bf25270 */
[----:B-12---:R-:W2:Y:S01]  /*a5e0*/  LDL.LU R0, [R1+0xc] ;  /* 0x00000c0001007983 */ /* 0x006ea20000300800 */
[----:B------:R-:W-:Y:S01]  /*a5f0*/  UISETP.NE.AND UP2, UPT, UR77, 0x2, UPT ;  /* 0x000000024d00788c */ /* 0x000fe2000bf45270 */
[----:B------:R-:W-:Y:S01]  /*a600*/  R2UR UR4, R251 ;  /* 0x00000000fb0472ca */ /* 0x000fe200000e0000 */
[----:B------:R-:W-:Y:S01]  /*a610*/  USEL UR5, URZ, 0x1, UP1 ;  /* 0x00000001ff057887 */ /* 0x000fe20008800000 */
[----:B------:R-:W-:Y:S01]  /*a620*/  R2UR UR9, R248 ;  /* 0x00000000f80972ca */ /* 0x000fe200000e0000 */
[----:B------:R-:W-:Y:S01]  /*a630*/  UIADD3 UR54, UPT, UPT, UR41, UR48, URZ ;  /* 0x0000003029367290 */ /* 0x000fe2000fffe0ff */
[----:B------:R-:W-:Y:S01]  /*a640*/  R2UR UR8, R249 ;  /* 0x00000000f90872ca */ /* 0x000fe200000e0000 */
[----:B------:R-:W-:Y:S01]  /*a650*/  UIADD3 UR55, UPT, UPT, UR42, UR49, URZ ;  /* 0x000000312a377290 */ /* 0x000fe2000fffe0ff */
[----:B------:R-:W-:Y:S01]  /*a660*/  R2UR UR7, R250 ;  /* 0x00000000fa0772ca */ /* 0x000fe200000e0000 */
[----:B------:R-:W-:Y:S01]  /*a670*/  USEL UR43, UR43, URZ, UP1 ;  /* 0x000000ff2b2b7287 */ /* 0x000fe20008800000 */
[----:B------:R-:W-:Y:S05]  /*a680*/  R2UR UR36, R252 ;  /* 0x00000000fc2472ca */ /* 0x000fea00000e0000 */
[----:B------:R-:W-:Y:S02]  /*a690*/  UISETP.NE.AND UP3, UPT, UR4, URZ, UPT ;  /* 0x000000ff0400728c */ /* 0x000fe4000bf65270 */
[----:B------:R-:W-:Y:S02]  /*a6a0*/  USEL UR4, URZ, 0x1, UP2 ;  /* 0x00000001ff047887 */ /* 0x000fe40009000000 */
[----:B------:R-:W-:Y:S02]  /*a6b0*/  ULOP3.LUT UR8, UR8, UR5, URZ, 0x3c, !UPT ;  /* 0x0000000508087292 */ /* 0x000fe4000f8e3cff */
[----:B------:R-:W-:Y:S04]  /*a6c0*/  ULOP3.LUT UR7, UR7, UR4, URZ, 0x3c, !UPT ;  /* 0x0000000407077292 */ /* 0x000fe8000f8e3cff */
[----:B------:R-:W-:Y:S02]  /*a6d0*/  IMAD.U32 R249, RZ, RZ, UR8 ;  /* 0x00000008fff97e24 */ /* 0x000fe4000f8e00ff */
[----:B------:R-:W-:Y:S01]  /*a6e0*/  IMAD.U32 R250, RZ, RZ, UR7 ;  /* 0x00000007fffa7e24 */ /* 0x000fe2000f8e00ff */
[----:B--2---:R-:W-:Y:S11]  /*a6f0*/  R2UR UR10, R0 ;  /* 0x00000000000a72ca */ /* 0x004ff600000e0000 */
[----:B------:R-:W-:Y:S02]  /*a700*/  @!UPT UIADD3 URZ, UPT, UPT, URZ, URZ, URZ ;  /* 0x000000fffffff290 */ /* 0x000fe4000fffe0ff */
[----:B------:R-:W-:Y:S04]  /*a710*/  UISETP.NE.AND UP0, UPT, UR10, 0x2, UPT ;  /* 0x000000020a00788c */ /* 0x000fe8000bf05270 */
[----:B------:R-:W-:Y:S02]  /*a720*/  USEL UR6, URZ, 0x1, UP0 ;  /* 0x00000001ff067887 */ /* 0x000fe40008000000 */
[----:B------:R-:W-:Y:S02]  /*a730*/  USEL UR15, UR10, URZ, UP0 ;  /* 0x000000ff0a0f7287 */ /* 0x000fe40008000000 */
[----:B------:R-:W-:Y:S02]  /*a740*/  USEL UR10, UR77, URZ, UP2 ;  /* 0x000000ff4d0a7287 */ /* 0x000fe40009000000 */
[----:B------:R-:W-:Y:S04]  /*a750*/  ULOP3.LUT UR9, UR9, UR6, URZ, 0x3c, !UPT ;  /* 0x0000000609097292 */ /* 0x000fe8000f8e3cff */
[----:B------:R-:W-:Y:S02]  /*a760*/  IMAD.U32 R245, RZ, RZ, UR10 ;  /* 0x0000000afff57e24 */ /* 0x000fe4000f8e00ff */
[----:B------:R-:W-:Y:S01]  /*a770*/  IMAD.U32 R248, RZ, RZ, UR9 ;  /* 0x00000009fff87e24 */ /* 0x000fe2000f8e00ff */
[----:B------:R-:W-:Y:S06]  /*a780*/  BRA.U UP3, `(.L_x_125) ;  /* 0xffffffad03b87547 */ /* 0x000fec000b83ffff */
[----:B------:R-:W2:Y:S02]  /*a790*/  LDL.LU R0, [R1+0x10] ;  /* 0x0000100001007983 */ /* 0x000ea40000300800 */
[----:B--2---:R-:W-:-:S13]  /*a7a0*/  R2UR UR4, R0 ;  /* 0x00000000000472ca */ /* 0x004fda00000e0000 */
[----:B------:R-:W-:-:S09]  /*a7b0*/  UISETP.NE.AND UP0, UPT, UR4, URZ, UPT ;  /* 0x000000ff0400728c */ /* 0x000fd2000bf05270 */
[----:B------:R-:W-:Y:S05]  /*a7c0*/  BRA.U !UP0, `(.L_x_126) ;  /* 0x0000000108487547 */ /* 0x000fea000b800000 */
[----:B------:R-:W1:Y:S02]  /*a7d0*/  LDCU.64 UR4, c[0x0][0x890] ;  /* 0x00011200ff0477ac */ /* 0x000e640008000a00 */
[----:B-1----:R-:W-:-:S04]  /*a7e0*/  UISETP.NE.U32.AND UP0, UPT, UR4, URZ, UPT ;  /* 0x000000ff0400728c */ /* 0x002fc8000bf05070 */
[----:B------:R-:W-:-:S09]  /*a7f0*/  UISETP.NE.AND.EX UP0, UPT, UR5, URZ, UPT, UP0 ;  /* 0x000000ff0500728c */ /* 0x000fd2000bf05300 */
[----:B------:R-:W-:Y:S05]  /*a800*/  BRA.U UP0, `(.L_x_127) ;  /* 0x00000001000c7547 */ /* 0x000fea000b800000 */
[----:B------:R-:W-:-:S13]  /*a810*/  FSETP.NEU.AND P0, PT, R137, RZ, PT ;  /* 0x000000ff8900720b */ /* 0x000fda0003f0d000 */
[----:B------:R-:W-:Y:S05]  /*a820*/  @!P0 EXIT ;  /* 0x000000000000894d */ /* 0x000fea0003800000 */
[----:B------:R-:W-:Y:S05]  /*a830*/  BRA `(.L_x_126) ;  /* 0x00000000002c7947 */ /* 0x000fea0003800000 */
.L_x_127:
[----:B------:R-:W-:Y:S01]  /*a840*/  LOP3.LUT P0, RZ, R244, 0xff, RZ, 0xc0, !PT ;  /* 0x000000fff4ff7812 */ /* 0x000fe2000780c0ff */
[----:B------:R-:W-:-:S12]  /*a850*/  BSSY.RECONVERGENT B0, `(.L_x_126) ;  /* 0x0000009000007945 */ /* 0x000fd80003800200 */
[----:B------:R-:W-:Y:S05]  /*a860*/  @P0 BRA `(.L_x_128) ;  /* 0x0000000000140947 */ /* 0x000fea0003800000 */
[----:B------:R-:W1:Y:S02]  /*a870*/  LDCU.64 UR4, c[0x0][0x888] ;  /* 0x00011100ff0477ac */ /* 0x000e640008000a00 */
[----:B-1----:R-:W-:-:S04]  /*a880*/  ISETP.NE.U32.AND P0, PT, RZ, UR4, PT ;  /* 0x00000004ff007c0c */ /* 0x002fc8000bf05070 */
[----:B------:R-:W-:-:S13]  /*a890*/  ISETP.NE.AND.EX P0, PT, RZ, UR5, PT, P0 ;  /* 0x00000005ff007c0c */ /* 0x000fda000bf05300 */
[----:B------:R-:W-:Y:S05]  /*a8a0*/  @!P0 EXIT ;  /* 0x000000000000894d */ /* 0x000fea0003800000 */
[----:B------:R-:W-:Y:S05]  /*a8b0*/  BRA `(.L_x_129) ;  /* 0x0000000000087947 */ /* 0x000fea0003800000 */
.L_x_128:
[----:B------:R-:W-:-:S13]  /*a8c0*/  FSETP.NEU.AND P0, PT, R137, RZ, PT ;  /* 0x000000ff8900720b */ /* 0x000fda0003f0d000 */
[----:B------:R-:W-:Y:S05]  /*a8d0*/  @!P0 EXIT ;  /* 0x000000000000894d */ /* 0x000fea0003800000 */
.L_x_129:
[----:B------:R-:W-:Y:S05]  /*a8e0*/  BSYNC.RECONVERGENT B0 ;  /* 0x0000000000007941 */ /* 0x000fea0003800200 */
.L_x_126:
[----:B------:R-:W-:-:S04]  /*a8f0*/  DEPBAR.LE SB0, 0x0 ;  /* 0x000080000000791a */ /* 0x000fc80000000000 */
[----:B------:R-:W-:Y:S05]  /*a900*/  EXIT ;  /* 0x000000000000794d */ /* 0x000fea0003800000 */
.L_x_20:
[----:B--2---:R2:W3:Y:S02]  /*a910*/  SYNCS.PHASECHK.TRANS64.TRYWAIT P0, [R2+URZ+0x1b0], R3 ;  /* 0x0001b003020075a7 */ /* 0x0044e400080011ff */
[----:B---3--:R-:W-:Y:S05]  /*a920*/  @!P0 NANOSLEEP.SYNCS 0x989680 ;  /* 0x009896800000895d */ /* 0x008fea0003900000 */
[----:B------:R-:W3:Y:S02]  /*a930*/  @!P0 SYNCS.PHASECHK.TRANS64 P0, [R2+URZ+0x1b0], R3 ;  /* 0x0001b003020085a7 */ /* 0x000ee400080010ff */
[----:B---3--:R-:W-:Y:S05]  /*a940*/  @!P0 BRA `(.L_x_20) ;  /* 0xfffffffc00f08947 */ /* 0x008fea000383ffff */
[----:B------:R-:W-:Y:S05]  /*a950*/  BRA `(.L_x_130) ;  /* 0xffffff6c00c47947 */ /* 0x000fea000383ffff */
.L_x_23:
[----:B------:R-:W-:Y:S07]  /*a960*/  MOV R4, UR33 ;  /* 0x0000002100047c02 */ /* 0x000fee0008000f00 */
.L_x_131:
[----:B-1----:R1:W2:Y:S02]  /*a970*/  SYNCS.PHASECHK.TRANS64.TRYWAIT P0, [R4+URZ+0x88], R2 ;  /* 0x00008802040075a7 */ /* 0x0022a400080011ff */
[----:B--2---:R-:W-:Y:S05]  /*a980*/  @!P0 NANOSLEEP.SYNCS 0x989680 ;  /* 0x009896800000895d */ /* 0x004fea0003900000 */
[----:B------:R-:W2:Y:S02]  /*a990*/  @!P0 SYNCS.PHASECHK.TRANS64 P0, [R4+URZ+0x88], R2 ;  /* 0x00008802040085a7 */ /* 0x000ea400080010ff */
[----:B--2---:R-:W-:Y:S05]  /*a9a0*/  @!P0 BRA `(.L_x_131) ;  /* 0xfffffffc00f08947 */ /* 0x004fea000383ffff */
[----:B------:R-:W-:Y:S05]  /*a9b0*/  BRA `(.L_x_22) ;  /* 0xffffff70000c7947 */ /* 0x000fea000383ffff */
.L_x_29:
[----:B------:R-:W-:Y:S07]  /*a9c0*/  MOV R4, UR17 ;  /* 0x0000001100047c02 */ /* 0x000fee0008000f00 */
.L_x_132:
[----:B-1----:R1:W2:Y:S02]  /*a9d0*/  SYNCS.PHASECHK.TRANS64.TRYWAIT P0, [R4+URZ+0x88], R2 ;  /* 0x00008802040075a7 */ /* 0x0022a400080011ff */
[----:B--2---:R-:W-:Y:S05]  /*a9e0*/  @!P0 NANOSLEEP.SYNCS 0x989680 ;  /* 0x009896800000895d */ /* 0x004fea0003900000 */
[----:B------:R-:W2:Y:S02]  /*a9f0*/  @!P0 SYNCS.PHASECHK.TRANS64 P0, [R4+URZ+0x88], R2 ;  /* 0x00008802040085a7 */ /* 0x000ea400080010ff */
[----:B--2---:R-:W-:Y:S05]  /*aa00*/  @!P0 BRA `(.L_x_132) ;  /* 0xfffffffc00f08947 */ /* 0x004fea000383ffff */
[----:B------:R-:W-:Y:S05]  /*aa10*/  BRA `(.L_x_28) ;  /* 0xffffff7000b47947 */ /* 0x000fea000383ffff */
.L_x_33:
[----:B-1----:R1:W2:Y:S02]  /*aa20*/  SYNCS.PHASECHK.TRANS64.TRYWAIT P0, [R3+URZ+0x140], R2 ;  /* 0x00014002030075a7 */ /* 0x0022a400080011ff */
[----:B--2---:R-:W-:Y:S05]  /*aa30*/  @!P0 NANOSLEEP.SYNCS 0x989680 ;  /* 0x009896800000895d */ /* 0x004fea0003900000 */
[----:B------:R-:W2:Y:S02]  /*aa40*/  @!P0 SYNCS.PHASECHK.TRANS64 P0, [R3+URZ+0x140], R2 ;  /* 0x00014002030085a7 */ /* 0x000ea400080010ff */
[----:B--2---:R-:W-:Y:S05]  /*aa50*/  @!P0 BRA `(.L_x_33) ;  /* 0xfffffffc00f08947 */ /* 0x004fea000383ffff */
[----:B------:R-:W-:Y:S05]  /*aa60*/  BRA `(.L_x_133) ;  /* 0xffffff7400447947 */ /* 0x000fea000383ffff */
.L_x_37:
[----:B------:R-:W-:-:S07]  /*aa70*/  MOV R3, UR5 ;  /* 0x0000000500037c02 */ /* 0x000fce0008000f00 */
.L_x_134:
[----:B-1----:R1:W2:Y:S02]  /*aa80*/  SYNCS.PHASECHK.TRANS64.TRYWAIT P0, [R3+URZ], R2 ;  /* 0x00000002030075a7 */ /* 0x0022a400080011ff */
[----:B--2---:R-:W-:Y:S05]  /*aa90*/  @!P0 NANOSLEEP.SYNCS 0x989680 ;  /* 0x009896800000895d */ /* 0x004fea0003900000 */
[----:B------:R-:W2:Y:S02]  /*aaa0*/  @!P0 SYNCS.PHASECHK.TRANS64 P0, [R3+URZ], R2 ;  /* 0x00000002030085a7 */ /* 0x000ea400080010ff */
[----:B--2---:R-:W-:Y:S05]  /*aab0*/  @!P0 BRA `(.L_x_134) ;  /* 0xfffffffc00f08947 */ /* 0x004fea000383ffff */
[----:B------:R-:W-:Y:S05]  /*aac0*/  BRA `(.L_x_135) ;  /* 0xffffff7800e87947 */ /* 0x000fea000383ffff */
.L_x_38:
[----:B------:R-:W-:-:S07]  /*aad0*/  MOV R3, UR5 ;  /* 0x0000000500037c02 */ /* 0x000fce0008000f00 */
.L_x_136:
[----:B-1----:R1:W2:Y:S02]  /*aae0*/  SYNCS.PHASECHK.TRANS64.TRYWAIT P0, [R3+URZ], R2 ;  /* 0x00000002030075a7 */ /* 0x0022a400080011ff */
[----:B--2---:R-:W-:Y:S05]  /*aaf0*/  @!P0 NANOSLEEP.SYNCS 0x989680 ;  /* 0x009896800000895d */ /* 0x004fea0003900000 */
[----:B------:R-:W2:Y:S02]  /*ab00*/  @!P0 SYNCS.PHASECHK.TRANS64 P0, [R3+URZ], R2 ;  /* 0x00000002030085a7 */ /* 0x000ea400080010ff */
[----:B--2---:R-:W-:Y:S05]  /*ab10*/  @!P0 BRA `(.L_x_136) ;  /* 0xfffffffc00f08947 */ /* 0x004fea000383ffff */
[----:B------:R-:W-:Y:S05]  /*ab20*/  BRA `(.L_x_137) ;  /* 0xffffff7800f47947 */ /* 0x000fea000383ffff */
.L_x_39:
[----:B------:R-:W-:-:S07]  /*ab30*/  MOV R3, UR5 ;  /* 0x0000000500037c02 */ /* 0x000fce0008000f00 */
.L_x_138:
[----:B-1----:R1:W2:Y:S02]  /*ab40*/  SYNCS.PHASECHK.TRANS64.TRYWAIT P0, [R3+URZ], R2 ;  /* 0x00000002030075a7 */ /* 0x0022a400080011ff */
[----:B--2---:R-:W-:Y:S05]  /*ab50*/  @!P0 NANOSLEEP.SYNCS 0x989680 ;  /* 0x009896800000895d */ /* 0x004fea0003900000 */
[----:B------:R-:W2:Y:S02]  /*ab60*/  @!P0 SYNCS.PHASECHK.TRANS64 P0, [R3+URZ], R2 ;  /* 0x00000002030085a7 */ /* 0x000ea400080010ff */
[----:B--2---:R-:W-:Y:S05]  /*ab70*/  @!P0 BRA `(.L_x_138) ;  /* 0xfffffffc00f08947 */ /* 0x004fea000383ffff */
[----:B------:R-:W-:Y:S05]  /*ab80*/  BRA `(.L_x_139) ;  /* 0xffffff7c00007947 */ /* 0x000fea000383ffff */
.L_x_40:
[----:B------:R-:W-:-:S07]  /*ab90*/  MOV R3, UR5 ;  /* 0x0000000500037c02 */ /* 0x000fce0008000f00 */
.L_x_140:
[----:B-1----:R1:W2:Y:S02]  /*aba0*/  SYNCS.PHASECHK.TRANS64.TRYWAIT P0, [R3+URZ], R2 ;  /* 0x00000002030075a7 */ /* 0x0022a400080011ff */
[----:B--2---:R-:W-:Y:S05]  /*abb0*/  @!P0 NANOSLEEP.SYNCS 0x989680 ;  /* 0x009896800000895d */ /* 0x004fea0003900000 */
[----:B------:R-:W2:Y:S02]  /*abc0*/  @!P0 SYNCS.PHASECHK.TRANS64 P0, [R3+URZ], R2 ;  /* 0x00000002030085a7 */ /* 0x000ea400080010ff */
[----:B--2---:R-:W-:Y:S05]  /*abd0*/  @!P0 BRA `(.L_x_140) ;  /* 0xfffffffc00f08947 */ /* 0x004fea000383ffff */
[----:B------:R-:W-:Y:S05]  /*abe0*/  BRA `(.L_x_141) ;  /* 0xffffff7c000c7947 */ /* 0x000fea000383ffff */
.L_x_41:
[----:B------:R-:W-:-:S07]  /*abf0*/  MOV R3, UR5 ;  /* 0x0000000500037c02 */ /* 0x000fce0008000f00 */
.L_x_142:
[----:B-1----:R1:W2:Y:S02]  /*ac00*/  SYNCS.PHASECHK.TRANS64.TRYWAIT P0, [R3+URZ], R2 ;  /* 0x00000002030075a7 */ /* 0x0022a400080011ff */
[----:B--2---:R-:W-:Y:S05]  /*ac10*/  @!P0 NANOSLEEP.SYNCS 0x989680 ;  /* 0x009896800000895d */ /* 0x004fea0003900000 */
[----:B------:R-:W2:Y:S02]  /*ac20*/  @!P0 SYNCS.PHASECHK.TRANS64 P0, [R3+URZ], R2 ;  /* 0x00000002030085a7 */ /* 0x000ea400080010ff */
[----:B--2---:R-:W-:Y:S05]  /*ac30*/  @!P0 BRA `(.L_x_142) ;  /* 0xfffffffc00f08947 */ /* 0x004fea000383ffff */
[----:B------:R-:W-:Y:S05]  /*ac40*/  BRA `(.L_x_143) ;  /* 0xffffff7c00187947 */ /* 0x000fea000383ffff */
.L_x_42:
[----:B------:R-:W-:-:S07]  /*ac50*/  MOV R3, UR5 ;  /* 0x0000000500037c02 */ /* 0x000fce0008000f00 */
.L_x_144:
[----:B-1----:R1:W2:Y:S02]  /*ac60*/  SYNCS.PHASECHK.TRANS64.TRYWAIT P0, [R3+URZ], R2 ;  /* 0x00000002030075a7 */ /* 0x0022a400080011ff */
[----:B--2---:R-:W-:Y:S05]  /*ac70*/  @!P0 NANOSLEEP.SYNCS 0x989680 ;  /* 0x009896800000895d */ /* 0x004fea0003900000 */
[----:B------:R-:W2:Y:S02]  /*ac80*/  @!P0 SYNCS.PHASECHK.TRANS64 P0, [R3+URZ], R2 ;  /* 0x00000002030085a7 */ /* 0x000ea400080010ff */
[----:B--2---:R-:W-:Y:S05]  /*ac90*/  @!P0 BRA `(.L_x_144) ;  /* 0xfffffffc00f08947 */ /* 0x004fea000383ffff */
[----:B------:R-:W-:Y:S05]  /*aca0*/  BRA `(.L_x_145) ;  /* 0xffffff7c00247947 */ /* 0x000fea000383ffff */
.L_x_43:
[----:B------:R-:W-:-:S07]  /*acb0*/  MOV R3, UR5 ;  /* 0x0000000500037c02 */ /* 0x000fce0008000f00 */
.L_x_146:
[----:B-1----:R1:W2:Y:S02]  /*acc0*/  SYNCS.PHASECHK.TRANS64.TRYWAIT P0, [R3+URZ], R2 ;  /* 0x00000002030075a7 */ /* 0x0022a400080011ff */
[----:B--2---:R-:W-:Y:S05]  /*acd0*/  @!P0 NANOSLEEP.SYNCS 0x989680 ;  /* 0x009896800000895d */ /* 0x004fea0003900000 */
[----:B------:R-:W2:Y:S02]  /*ace0*/  @!P0 SYNCS.PHASECHK.TRANS64 P0, [R3+URZ], R2 ;  /* 0x00000002030085a7 */ /* 0x000ea400080010ff */
[----:B--2---:R-:W-:Y:S05]  /*acf0*/  @!P0 BRA `(.L_x_146) ;  /* 0xfffffffc00f08947 */ /* 0x004fea000383ffff */
[----:B------:R-:W-:Y:S05]  /*ad00*/  BRA `(.L_x_147) ;  /* 0xffffff7c00307947 */ /* 0x000fea000383ffff */
.L_x_44:
[----:B------:R-:W-:-:S07]  /*ad10*/  MOV R3, UR5 ;  /* 0x0000000500037c02 */ /* 0x000fce0008000f00 */
.L_x_148:
[----:B-1----:R1:W2:Y:S02]  /*ad20*/  SYNCS.PHASECHK.TRANS64.TRYWAIT P0, [R3+URZ], R2 ;  /* 0x00000002030075a7 */ /* 0x0022a400080011ff */
[----:B--2---:R-:W-:Y:S05]  /*ad30*/  @!P0 NANOSLEEP.SYNCS 0x989680 ;  /* 0x009896800000895d */ /* 0x004fea0003900000 */
[----:B------:R-:W2:Y:S02]  /*ad40*/  @!P0 SYNCS.PHASECHK.TRANS64 P0, [R3+URZ], R2 ;  /* 0x00000002030085a7 */ /* 0x000ea400080010ff */
[----:B--2---:R-:W-:Y:S05]  /*ad50*/  @!P0 BRA `(.L_x_148) ;  /* 0xfffffffc00f08947 */ /* 0x004fea000383ffff */
[----:B------:R-:W-:Y:S05]  /*ad60*/  BRA `(.L_x_149) ;  /* 0xffffff7c003c7947 */ /* 0x000fea000383ffff */
.L_x_45:
[----:B------:R-:W-:-:S07]  /*ad70*/  MOV R3, UR5 ;  /* 0x0000000500037c02 */ /* 0x000fce0008000f00 */
.L_x_150:
[----:B-1----:R1:W2:Y:S02]  /*ad80*/  SYNCS.PHASECHK.TRANS64.TRYWAIT P0, [R3+URZ], R2 ;  /* 0x00000002030075a7 */ /* 0x0022a400080011ff */
[----:B--2---:R-:W-:Y:S05]  /*ad90*/  @!P0 NANOSLEEP.SYNCS 0x989680 ;  /* 0x009896800000895d */ /* 0x004fea0003900000 */
[----:B------:R-:W2:Y:S02]  /*ada0*/  @!P0 SYNCS.PHASECHK.TRANS64 P0, [R3+URZ], R2 ;  /* 0x00000002030085a7 */ /* 0x000ea400080010ff */
[----:B--2---:R-:W-:Y:S05]  /*adb0*/  @!P0 BRA `(.L_x_150) ;  /* 0xfffffffc00f08947 */ /* 0x004fea000383ffff */
[----:B------:R-:W-:Y:S05]  /*adc0*/  BRA `(.L_x_151) ;  /* 0xffffff7c00487947 */ /* 0x000fea000383ffff */
.L_x_46:
[----:B------:R-:W-:-:S07]  /*add0*/  MOV R3, UR5 ;  /* 0x0000000500037c02 */ /* 0x000fce0008000f00 */
.L_x_152:
[----:B-1----:R1:W2:Y:S02]  /*ade0*/  SYNCS.PHASECHK.TRANS64.TRYWAIT P0, [R3+URZ], R2 ;  /* 0x00000002030075a7 */ /* 0x0022a400080011ff */
[----:B--2---:R-:W-:Y:S05]  /*adf0*/  @!P0 NANOSLEEP.SYNCS 0x989680 ;  /* 0x009896800000895d */ /* 0x004fea0003900000 */
[----:B------:R-:W2:Y:S02]  /*ae00*/  @!P0 SYNCS.PHASECHK.TRANS64 P0, [R3+URZ], R2 ;  /* 0x00000002030085a7 */ /* 0x000ea400080010ff */
[----:B--2---:R-:W-:Y:S05]  /*ae10*/  @!P0 BRA `(.L_x_152) ;  /* 0xfffffffc00f08947 */ /* 0x004fea000383ffff */
[----:B------:R-:W-:Y:S05]  /*ae20*/  BRA `(.L_x_153) ;  /* 0xffffff7c00547947 */ /* 0x000fea000383ffff */
.L_x_47:
[----:B------:R-:W-:-:S07]  /*ae30*/  MOV R3, UR5 ;  /* 0x0000000500037c02 */ /* 0x000fce0008000f00 */
.L_x_154:
[----:B-1----:R1:W2:Y:S02]  /*ae40*/  SYNCS.PHASECHK.TRANS64.TRYWAIT P0, [R3+URZ], R2 ;  /* 0x00000002030075a7 */ /* 0x0022a400080011ff */
[----:B--2---:R-:W-:Y:S05]  /*ae50*/  @!P0 NANOSLEEP.SYNCS 0x989680 ;  /* 0x009896800000895d */ /* 0x004fea0003900000 */
[----:B------:R-:W2:Y:S02]  /*ae60*/  @!P0 SYNCS.PHASECHK.TRANS64 P0, [R3+URZ], R2 ;  /* 0x00000002030085a7 */ /* 0x000ea400080010ff */
[----:B--2---:R-:W-:Y:S05]  /*ae70*/  @!P0 BRA `(.L_x_154) ;  /* 0xfffffffc00f08947 */ /* 0x004fea000383ffff */
[----:B------:R-:W-:Y:S05]  /*ae80*/  BRA `(.L_x_155) ;  /* 0xffffff7c00607947 */ /* 0x000fea000383ffff */
.L_x_48:
[----:B------:R-:W-:-:S07]  /*ae90*/  MOV R3, UR5 ;  /* 0x0000000500037c02 */ /* 0x000fce0008000f00 */
.L_x_156:
[----:B-1----:R1:W2:Y:S02]  /*aea0*/  SYNCS.PHASECHK.TRANS64.TRYWAIT P0, [R3+URZ], R2 ;  /* 0x00000002030075a7 */ /* 0x0022a400080011ff */
[----:B--2---:R-:W-:Y:S05]  /*aeb0*/  @!P0 NANOSLEEP.SYNCS 0x989680 ;  /* 0x009896800000895d */ /* 0x004fea0003900000 */
[----:B------:R-:W2:Y:S02]  /*aec0*/  @!P0 SYNCS.PHASECHK.TRANS64 P0, [R3+URZ], R2 ;  /* 0x00000002030085a7 */ /* 0x000ea400080010ff */
[----:B--2---:R-:W-:Y:S05]  /*aed0*/  @!P0 BRA `(.L_x_156) ;  /* 0xfffffffc00f08947 */ /* 0x004fea000383ffff */
[----:B------:R-:W-:Y:S05]  /*aee0*/  BRA `(.L_x_157) ;  /* 0xffffff7c006c7947 */ /* 0x000fea000383ffff */
.L_x_49:
[----:B------:R-:W-:-:S07]  /*aef0*/  MOV R3, UR5 ;  /* 0x0000000500037c02 */ /* 0x000fce0008000f00 */
.L_x_158:
[----:B-1----:R1:W2:Y:S02]  /*af00*/  SYNCS.PHASECHK.TRANS64.TRYWAIT P0, [R3+URZ], R2 ;  /* 0x00000002030075a7 */ /* 0x0022a400080011ff */
[----:B--2---:R-:W-:Y:S05]  /*af10*/  @!P0 NANOSLEEP.SYNCS 0x989680 ;  /* 0x009896800000895d */ /* 0x004fea0003900000 */
[----:B------:R-:W2:Y:S02]  /*af20*/  @!P0 SYNCS.PHASECHK.TRANS64 P0, [R3+URZ], R2 ;  /* 0x00000002030085a7 */ /* 0x000ea400080010ff */
[----:B--2---:R-:W-:Y:S05]  /*af30*/  @!P0 BRA `(.L_x_158) ;  /* 0xfffffffc00f08947 */ /* 0x004fea000383ffff */
[----:B------:R-:W-:Y:S05]  /*af40*/  BRA `(.L_x_159) ;  /* 0xffffff7c00787947 */ /* 0x000fea000383ffff */
.L_x_50:
[----:B------:R-:W-:-:S07]  /*af50*/  MOV R3, UR5 ;  /* 0x0000000500037c02 */ /* 0x000fce0008000f00 */
.L_x_160:
[----:B-1----:R1:W2:Y:S02]  /*af60*/  SYNCS.PHASECHK.TRANS64.TRYWAIT P0, [R3+URZ], R2 ;  /* 0x00000002030075a7 */ /* 0x0022a400080011ff */
[----:B--2---:R-:W-:Y:S05]  /*af70*/  @!P0 NANOSLEEP.SYNCS 0x989680 ;  /* 0x009896800000895d */ /* 0x004fea0003900000 */
[----:B------:R-:W2:Y:S02]  /*af80*/  @!P0 SYNCS.PHASECHK.TRANS64 P0, [R3+URZ], R2 ;  /* 0x00000002030085a7 */ /* 0x000ea400080010ff */
[----:B--2---:R-:W-:Y:S05]  /*af90*/  @!P0 BRA `(.L_x_160) ;  /* 0xfffffffc00f08947 */ /* 0x004fea000383ffff */
[----:B------:R-:W-:Y:S05]  /*afa0*/  BRA `(.L_x_161) ;  /* 0xffffff7c00847947 */ /* 0x000fea000383ffff */
.L_x_51:
[----:B------:R-:W-:-:S07]  /*afb0*/  MOV R3, UR5 ;  /* 0x0000000500037c02 */ /* 0x000fce0008000f00 */
.L_x_162:
[----:B-1----:R1:W2:Y:S02]  /*afc0*/  SYNCS.PHASECHK.TRANS64.TRYWAIT P0, [R3+URZ], R2 ;  /* 0x00000002030075a7 */ /* 0x0022a400080011ff */
[----:B--2---:R-:W-:Y:S05]  /*afd0*/  @!P0 NANOSLEEP.SYNCS 0x989680 ;  /* 0x009896800000895d */ /* 0x004fea0003900000 */
[----:B------:R-:W2:Y:S02]  /*afe0*/  @!P0 SYNCS.PHASECHK.TRANS64 P0, [R3+URZ], R2 ;  /* 0x00000002030085a7 */ /* 0x000ea400080010ff */
[----:B--2---:R-:W-:Y:S05]  /*aff0*/  @!P0 BRA `(.L_x_162) ;  /* 0xfffffffc00f08947 */ /* 0x004fea000383ffff */
[----:B------:R-:W-:Y:S05]  /*b000*/  BRA `(.L_x_163) ;  /* 0xffffff7c00907947 */ /* 0x000fea000383ffff */
.L_x_52:
[----:B------:R-:W-:-:S07]  /*b010*/  MOV R3, UR5 ;  /* 0x0000000500037c02 */ /* 0x000fce0008000f00 */
.L_x_164:
[----:B-1----:R1:W2:Y:S02]  /*b020*/  SYNCS.PHASECHK.TRANS64.TRYWAIT P0, [R3+URZ], R2 ;  /* 0x00000002030075a7 */ /* 0x0022a400080011ff */
[----:B--2---:R-:W-:Y:S05]  /*b030*/  @!P0 NANOSLEEP.SYNCS 0x989680 ;  /* 0x009896800000895d */ /* 0x004fea0003900000 */
[----:B------:R-:W2:Y:S02]  /*b040*/  @!P0 SYNCS.PHASECHK.TRANS64 P0, [R3+URZ], R2 ;  /* 0x00000002030085a7 */ /* 0x000ea400080010ff */
[----:B--2---:R-:W-:Y:S05]  /*b050*/  @!P0 BRA `(.L_x_164) ;  /* 0xfffffffc00f08947 */ /* 0x004fea000383ffff */
[----:B------:R-:W-:Y:S05]  /*b060*/  BRA `(.L_x_165) ;  /* 0xffffff7c009c7947 */ /* 0x000fea000383ffff */
.L_x_55:
[----:B--2---:R2:W3:Y:S02]  /*b070*/  SYNCS.PHASECHK.TRANS64.TRYWAIT P0, [R0+URZ+0x1a0], R2 ;  /* 0x0001a002000075a7 */ /* 0x0044e400080011ff */
[----:B---3--:R-:W-:Y:S05]  /*b080*/  @!P0 NANOSLEEP.SYNCS 0x989680 ;  /* 0x009896800000895d */ /* 0x008fea0003900000 */
[----:B------:R-:W3:Y:S02]  /*b090*/  @!P0 SYNCS.PHASECHK.TRANS64 P0, [R0+URZ+0x1a0], R2 ;  /* 0x0001a002000085a7 */ /* 0x000ee400080010ff */
[----:B---3--:R-:W-:Y:S05]  /*b0a0*/  @!P0 BRA `(.L_x_55) ;  /* 0xfffffffc00f08947 */ /* 0x008fea000383ffff */
[----:B------:R-:W-:Y:S05]  /*b0b0*/  BRA `(.L_x_166) ;  /* 0xffffff8000007947 */ /* 0x000fea000383ffff */
.L_x_56:
[----:B------:R-:W-:-:S07]  /*b0c0*/  MOV R3, UR5 ;  /* 0x0000000500037c02 */ /* 0x000fce0008000f00 */
.L_x_167:
[----:B--2---:R2:W3:Y:S02]  /*b0d0*/  SYNCS.PHASECHK.TRANS64.TRYWAIT P0, [R3+URZ+0x150], R2 ;  /* 0x00015002030075a7 */ /* 0x0044e400080011ff */
[----:B---3--:R-:W-:Y:S05]  /*b0e0*/  @!P0 NANOSLEEP.SYNCS 0x989680 ;  /* 0x009896800000895d */ /* 0x008fea0003900000 */
[----:B------:R-:W3:Y:S02]  /*b0f0*/  @!P0 SYNCS.PHASECHK.TRANS64 P0, [R3+URZ+0x150], R2 ;  /* 0x00015002030085a7 */ /* 0x000ee400080010ff */
[----:B---3--:R-:W-:Y:S05]  /*b100*/  @!P0 BRA `(.L_x_167) ;  /* 0xfffffffc00f08947 */ /* 0x008fea000383ffff */
[----:B------:R-:W-:Y:S05]  /*b110*/  BRA `(.L_x_168) ;  /* 0xffffff8000107947 */ /* 0x000fea000383ffff */
.L_x_57:
[----:B--2---:R2:W3:Y:S02]  /*b120*/  SYNCS.PHASECHK.TRANS64.TRYWAIT P1, [R0+URZ+0x140], R2 ;  /* 0x00014002000075a7 */ /* 0x0044e400080211ff */
[----:B---3--:R-:W-:Y:S05]  /*b130*/  @!P1 NANOSLEEP.SYNCS 0x989680 ;  /* 0x009896800000995d */ /* 0x008fea0003900000 */
[----:B------:R-:W3:Y:S02]  /*b140*/  @!P1 SYNCS.PHASECHK.TRANS64 P1, [R0+URZ+0x140], R2 ;  /* 0x00014002000095a7 */ /* 0x000ee400080210ff */
[----:B---3--:R-:W-:Y:S05]  /*b150*/  @!P1 BRA `(.L_x_57) ;  /* 0xfffffffc00f09947 */ /* 0x008fea000383ffff */
[----:B------:R-:W-:Y:S05]  /*b160*/  BRA `(.L_x_169) ;  /* 0xffffff8000407947 */ /* 0x000fea000383ffff */
.L_x_60:
[----:B------:R-:W-:-:S07]  /*b170*/  MOV R2, UR5 ;  /* 0x0000000500027c02 */ /* 0x000fce0008000f00 */
.L_x_170:
[----:B--2---:R2:W3:Y:S02]  /*b180*/  SYNCS.PHASECHK.TRANS64.TRYWAIT P0, [R2+URZ+0x150], R0 ;  /* 0x00015000020075a7 */ /* 0x0044e400080011ff */
[----:B---3--:R-:W-:Y:S05]  /*b190*/  @!P0 NANOSLEEP.SYNCS 0x989680 ;  /* 0x009896800000895d */ /* 0x008fea0003900000 */
[----:B------:R-:W3:Y:S02]  /*b1a0*/  @!P0 SYNCS.PHASECHK.TRANS64 P0, [R2+URZ+0x150], R0 ;  /* 0x00015000020085a7 */ /* 0x000ee400080010ff */
[----:B---3--:R-:W-:Y:S05]  /*b1b0*/  @!P0 BRA `(.L_x_170) ;  /* 0xfffffffc00f08947 */ /* 0x008fea000383ffff */
[----:B------:R-:W-:Y:S05]  /*b1c0*/  BRA `(.L_x_59) ;  /* 0xffffff8000947947 */ /* 0x000fea000383ffff */
.L_x_67:
[----:B--2---:R2:W3:Y:S02]  /*b1d0*/  SYNCS.PHASECHK.TRANS64.TRYWAIT P1, [R3+URZ+0x140], R4 ;  /* 0x00014004030075a7 */ /* 0x0044e400080211ff */
[----:B---3--:R-:W-:Y:S05]  /*b1e0*/  @!P1 NANOSLEEP.SYNCS 0x989680 ;  /* 0x009896800000995d */ /* 0x008fea0003900000 */
[----:B------:R-:W3:Y:S02]  /*b1f0*/  @!P1 SYNCS.PHASECHK.TRANS64 P1, [R3+URZ+0x140], R4 ;  /* 0x00014004030095a7 */ /* 0x000ee400080210ff */
[----:B---3--:R-:W-:Y:S05]  /*b200*/  @!P1 BRA `(.L_x_67) ;  /* 0xfffffffc00f09947 */ /* 0x008fea000383ffff */
[----:B------:R-:W-:Y:S05]  /*b210*/  BRA `(.L_x_171) ;  /* 0xffffff8400f07947 */ /* 0x000fea000383ffff */
.L_x_68:
[----:B------:R-:W-:-:S07]  /*b220*/  MOV R4, UR14 ;  /* 0x0000000e00047c02 */ /* 0x000fce0008000f00 */
.L_x_172:
[----:B-1----:R1:W2:Y:S02]  /*b230*/  SYNCS.PHASECHK.TRANS64.TRYWAIT P0, [R4+URZ+0x180], R3 ;  /* 0x00018003040075a7 */ /* 0x0022a400080011ff */
[----:B--2---:R-:W-:Y:S05]  /*b240*/  @!P0 NANOSLEEP.SYNCS 0x989680 ;  /* 0x009896800000895d */ /* 0x004fea0003900000 */
[----:B------:R-:W2:Y:S02]  /*b250*/  @!P0 SYNCS.PHASECHK.TRANS64 P0, [R4+URZ+0x180], R3 ;  /* 0x00018003040085a7 */ /* 0x000ea400080010ff */
[----:B--2---:R-:W-:Y:S05]  /*b260*/  @!P0 BRA `(.L_x_172) ;  /* 0xfffffffc00f08947 */ /* 0x004fea000383ffff */
[----:B------:R-:W-:Y:S05]  /*b270*/  BRA `(.L_x_173) ;  /* 0xffffff8800207947 */ /* 0x000fea000383ffff */
.L_x_71:
[----:B------:R-:W-:Y:S07]  /*b280*/  MOV R3, UR7 ;  /* 0x0000000700037c02 */ /* 0x000fee0008000f00 */
.L_x_174:
[----:B-1----:R1:W2:Y:S02]  /*b290*/  SYNCS.PHASECHK.TRANS64.TRYWAIT P0, [R3+URZ], R2 ;  /* 0x00000002030075a7 */ /* 0x0022a400080011ff */
[----:B--2---:R-:W-:Y:S05]  /*b2a0*/  @!P0 NANOSLEEP.SYNCS 0x989680 ;  /* 0x009896800000895d */ /* 0x004fea0003900000 */
[----:B------:R-:W2:Y:S02]  /*b2b0*/  @!P0 SYNCS.PHASECHK.TRANS64 P0, [R3+URZ], R2 ;  /* 0x00000002030085a7 */ /* 0x000ea400080010ff */
[----:B--2---:R-:W-:Y:S05]  /*b2c0*/  @!P0 BRA `(.L_x_174) ;  /* 0xfffffffc00f08947 */ /* 0x004fea000383ffff */
[----:B------:R-:W-:Y:S05]  /*b2d0*/  BRA `(.L_x_70) ;  /* 0xffffff8800547947 */ /* 0x000fea000383ffff */
.L_x_74:
[----:B------:R-:W-:-:S07]  /*b2e0*/  MOV R2, UR5 ;  /* 0x0000000500027c02 */ /* 0x000fce0008000f00 */
.L_x_175:
[----:B-1----:R1:W3:Y:S02]  /*b2f0*/  SYNCS.PHASECHK.TRANS64.TRYWAIT P0, [R2+URZ], R0 ;  /* 0x00000000020075a7 */ /* 0x0022e400080011ff */
[----:B---3--:R-:W-:Y:S05]  /*b300*/  @!P0 NANOSLEEP.SYNCS 0x989680 ;  /* 0x009896800000895d */ /* 0x008fea0003900000 */
[----:B------:R-:W3:Y:S02]  /*b310*/  @!P0 SYNCS.PHASECHK.TRANS64 P0, [R2+URZ], R0 ;  /* 0x00000000020085a7 */ /* 0x000ee400080010ff */
[----:B---3--:R-:W-:Y:S05]  /*b320*/  @!P0 BRA `(.L_x_175) ;  /* 0xfffffffc00f08947 */ /* 0x008fea000383ffff */
[----:B------:R-:W-:Y:S05]  /*b330*/  BRA `(.L_x_176) ;  /* 0xffffff8800f87947 */ /* 0x000fea000383ffff */
.L_x_75:
[----:B------:R-:W-:-:S07]  /*b340*/  MOV R3, UR5 ;  /* 0x0000000500037c02 */ /* 0x000fce0008000f00 */
.L_x_177:
[----:B-1----:R1:W3:Y:S02]  /*b350*/  SYNCS.PHASECHK.TRANS64.TRYWAIT P0, [R3+URZ], R2 ;  /* 0x00000002030075a7 */ /* 0x0022e400080011ff */
[----:B---3--:R-:W-:Y:S05]  /*b360*/  @!P0 NANOSLEEP.SYNCS 0x989680 ;  /* 0x009896800000895d */ /* 0x008fea0003900000 */
[----:B------:R-:W3:Y:S02]  /*b370*/  @!P0 SYNCS.PHASECHK.TRANS64 P0, [R3+URZ], R2 ;  /* 0x00000002030085a7 */ /* 0x000ee400080010ff */
[----:B---3--:R-:W-:Y:S05]  /*b380*/  @!P0 BRA `(.L_x_177) ;  /* 0xfffffffc00f08947 */ /* 0x008fea000383ffff */
[----:B------:R-:W-:Y:S05]  /*b390*/  BRA `(.L_x_178) ;  /* 0xffffff8c00047947 */ /* 0x000fea000383ffff */
.L_x_76:
[----:B------:R-:W-:-:S07]  /*b3a0*/  MOV R3, UR5 ;  /* 0x0000000500037c02 */ /* 0x000fce0008000f00 */
.L_x_179:
[----:B-1----:R1:W3:Y:S02]  /*b3b0*/  SYNCS.PHASECHK.TRANS64.TRYWAIT P0, [R3+URZ], R2 ;  /* 0x00000002030075a7 */ /* 0x0022e400080011ff */
[----:B---3--:R-:W-:Y:S05]  /*b3c0*/  @!P0 NANOSLEEP.SYNCS 0x989680 ;  /* 0x009896800000895d */ /* 0x008fea0003900000 */
[----:B------:R-:W3:Y:S02]  /*b3d0*/  @!P0 SYNCS.PHASECHK.TRANS64 P0, [R3+URZ], R2 ;  /* 0x00000002030085a7 */ /* 0x000ee400080010ff */
[----:B---3--:R-:W-:Y:S05]  /*b3e0*/  @!P0 BRA `(.L_x_179) ;  /* 0xfffffffc00f08947 */ /* 0x008fea000383ffff */
[----:B------:R-:W-:Y:S05]  /*b3f0*/  BRA `(.L_x_180) ;  /* 0xffffff8c00107947 */ /* 0x000fea000383ffff */
.L_x_77:
[----:B-1----:R-:W-:-:S07]  /*b400*/  MOV R2, UR6 ;  /* 0x0000000600027c02 */ /* 0x002fce0008000f00 */
.L_x_181:
[----:B-1----:R1:W3:Y:S02]  /*b410*/  SYNCS.PHASECHK.TRANS64.TRYWAIT P0, [R2+URZ], R0 ;  /* 0x00000000020075a7 */ /* 0x0022e400080011ff */
[----:B---3--:R-:W-:Y:S05]  /*b420*/  @!P0 NANOSLEEP.SYNCS 0x989680 ;  /* 0x009896800000895d */ /* 0x008fea0003900000 */
[----:B------:R-:W3:Y:S02]  /*b430*/  @!P0 SYNCS.PHASECHK.TRANS64 P0, [R2+URZ], R0 ;  /* 0x00000000020085a7 */ /* 0x000ee400080010ff */
[----:B---3--:R-:W-:Y:S05]  /*b440*/  @!P0 BRA `(.L_x_181) ;  /* 0xfffffffc00f08947 */ /* 0x008fea000383ffff */
[----:B------:R-:W-:Y:S05]  /*b450*/  BRA `(.L_x_182) ;  /* 0xffffff8c001c7947 */ /* 0x000fea000383ffff */
.L_x_82:
[----:B--2---:R2:W4:Y:S02]  /*b460*/  SYNCS.PHASECHK.TRANS64.TRYWAIT P0, [R2+URZ+0x140], R0 ;  /* 0x00014000020075a7 */ /* 0x00452400080011ff */
[----:B----4-:R-:W-:Y:S05]  /*b470*/  @!P0 NANOSLEEP.SYNCS 0x989680 ;  /* 0x009896800000895d */ /* 0x010fea0003900000 */
[----:B------:R-:W4:Y:S02]  /*b480*/  @!P0 SYNCS.PHASECHK.TRANS64 P0, [R2+URZ+0x140], R0 ;  /* 0x00014000020085a7 */ /* 0x000f2400080010ff */
[----:B----4-:R-:W-:Y:S05]  /*b490*/  @!P0 BRA `(.L_x_82) ;  /* 0xfffffffc00f08947 */ /* 0x010fea000383ffff */
[----:B------:R-:W-:Y:S05]  /*b4a0*/  BRA `(.L_x_183) ;  /* 0xffffff90003c7947 */ /* 0x000fea000383ffff */
.L_x_85:
[----:B------:R-:W-:Y:S07]  /*b4b0*/  MOV R2, UR6 ;  /* 0x0000000600027c02 */ /* 0x000fee0008000f00 */
.L_x_184:
[----:B-1----:R1:W2:Y:S02]  /*b4c0*/  SYNCS.PHASECHK.TRANS64.TRYWAIT P1, [R2+URZ+0x138], R0 ;  /* 0x00013800020075a7 */ /* 0x0022a400080211ff */
[----:B--2---:R-:W-:Y:S05]  /*b4d0*/  @!P1 NANOSLEEP.SYNCS 0x989680 ;  /* 0x009896800000995d */ /* 0x004fea0003900000 */
[----:B------:R-:W2:Y:S02]  /*b4e0*/  @!P1 SYNCS.PHASECHK.TRANS64 P1, [R2+URZ+0x138], R0 ;  /* 0x00013800020095a7 */ /* 0x000ea400080210ff */
[----:B--2---:R-:W-:Y:S05]  /*b4f0*/  @!P1 BRA `(.L_x_184) ;  /* 0xfffffffc00f09947 */ /* 0x004fea000383ffff */
[----:B------:R-:W-:Y:S05]  /*b500*/  BRA `(.L_x_84) ;  /* 0xffffff9400ac7947 */ /* 0x000fea000383ffff */
.L_x_88:
[----:B------:R-:W-:Y:S07]  /*b510*/  MOV R3, UR5 ;  /* 0x0000000500037c02 */ /* 0x000fee0008000f00 */
.L_x_185:
[----:B-1----:R1:W2:Y:S02]  /*b520*/  SYNCS.PHASECHK.TRANS64.TRYWAIT P2, [R3+URZ+0x120], R2 ;  /* 0x00012002030075a7 */ /* 0x0022a400080411ff */
[----:B--2---:R-:W-:Y:S05]  /*b530*/  @!P2 NANOSLEEP.SYNCS 0x989680 ;  /* 0x009896800000a95d */ /* 0x004fea0003900000 */
[----:B------:R-:W2:Y:S02]  /*b540*/  @!P2 SYNCS.PHASECHK.TRANS64 P2, [R3+URZ+0x120], R2 ;  /* 0x000120020300a5a7 */ /* 0x000ea400080410ff */
[----:B--2---:R-:W-:Y:S05]  /*b550*/  @!P2 BRA `(.L_x_185) ;  /* 0xfffffffc00f0a947 */ /* 0x004fea000383ffff */
[----:B------:R-:W-:Y:S05]  /*b560*/  BRA `(.L_x_186) ;  /* 0xffffff9800047947 */ /* 0x000fea000383ffff */
.L_x_90:
[----:B------:R-:W-:-:S07]  /*b570*/  MOV R2, UR4 ;  /* 0x0000000400027c02 */ /* 0x000fce0008000f00 */
.L_x_187:
[----:B-1----:R1:W4:Y:S02]  /*b580*/  SYNCS.PHASECHK.TRANS64.TRYWAIT P0, [R2+URZ], R0 ;  /* 0x00000000020075a7 */ /* 0x00232400080011ff */
[----:B----4-:R-:W-:Y:S05]  /*b590*/  @!P0 NANOSLEEP.SYNCS 0x989680 ;  /* 0x009896800000895d */ /* 0x010fea0003900000 */
[----:B------:R-:W4:Y:S02]  /*b5a0*/  @!P0 SYNCS.PHASECHK.TRANS64 P0, [R2+URZ], R0 ;  /* 0x00000000020085a7 */ /* 0x000f2400080010ff */
[----:B----4-:R-:W-:Y:S05]  /*b5b0*/  @!P0 BRA `(.L_x_187) ;  /* 0xfffffffc00f08947 */ /* 0x010fea000383ffff */
[----:B------:R-:W-:Y:S05]  /*b5c0*/  BRA `(.L_x_188) ;  /* 0xffffff9c007c7947 */ /* 0x000fea000383ffff */
.L_x_92:
[----:B------:R-:W-:Y:S07]  /*b5d0*/  MOV R2, UR4 ;  /* 0x0000000400027c02 */ /* 0x000fee0008000f00 */
.L_x_189:
[----:B-1----:R1:W2:Y:S02]  /*b5e0*/  SYNCS.PHASECHK.TRANS64.TRYWAIT P0, [R2+URZ+0x140], R0 ;  /* 0x00014000020075a7 */ /* 0x0022a400080011ff */
[----:B--2---:R-:W-:Y:S05]  /*b5f0*/  @!P0 NANOSLEEP.SYNCS 0x989680 ;  /* 0x009896800000895d */ /* 0x004fea0003900000 */
[----:B------:R-:W2:Y:S02]  /*b600*/  @!P0 SYNCS.PHASECHK.TRANS64 P0, [R2+URZ+0x140], R0 ;  /* 0x00014000020085a7 */ /* 0x000ea400080010ff */
[----:B--2---:R-:W-:Y:S05]  /*b610*/  @!P0 BRA `(.L_x_189) ;  /* 0xfffffffc00f08947 */ /* 0x004fea000383ffff */
[----:B------:R-:W-:Y:S05]  /*b620*/  BRA `(.L_x_190) ;  /* 0xffffffa000387947 */ /* 0x000fea000383ffff */
.L_x_102:
[----:B-1----:R1:W3:Y:S02]  /*b630*/  SYNCS.PHASECHK.TRANS64.TRYWAIT P1, [R7+URZ+0x110], R0 ;  /* 0x00011000070075a7 */ /* 0x0022e400080211ff */
[----:B---3--:R-:W-:Y:S05]  /*b640*/  @!P1 NANOSLEEP.SYNCS 0x989680 ;  /* 0x009896800000995d */ /* 0x008fea0003900000 */
[----:B------:R-:W3:Y:S02]  /*b650*/  @!P1 SYNCS.PHASECHK.TRANS64 P1, [R7+URZ+0x110], R0 ;  /* 0x00011000070095a7 */ /* 0x000ee400080210ff */
[----:B---3--:R-:W-:Y:S05]  /*b660*/  @!P1 BRA `(.L_x_102) ;  /* 0xfffffffc00f09947 */ /* 0x008fea000383ffff */
[----:B------:R-:W-:Y:S05]  /*b670*/  BRA `(.L_x_101) ;  /* 0xffffffb000547947 */ /* 0x000fea000383ffff */
.L_x_104:
[----:B--2---:R2:W1:Y:S02]  /*b680*/  SYNCS.PHASECHK.TRANS64.TRYWAIT P0, [R18+URZ+0x160], R6 ;  /* 0x00016006120075a7 */ /* 0x00446400080011ff */
[----:B-1----:R-:W-:Y:S05]  /*b690*/  @!P0 NANOSLEEP.SYNCS 0x989680 ;  /* 0x009896800000895d */ /* 0x002fea0003900000 */
[----:B------:R-:W1:Y:S02]  /*b6a0*/  @!P0 SYNCS.PHASECHK.TRANS64 P0, [R18+URZ+0x160], R6 ;  /* 0x00016006120085a7 */ /* 0x000e6400080010ff */
[----:B-1----:R-:W-:Y:S05]  /*b6b0*/  @!P0 BRA `(.L_x_104) ;  /* 0xfffffffc00f08947 */ /* 0x002fea000383ffff */
[----:B------:R-:W-:Y:S05]  /*b6c0*/  BRA `(.L_x_103) ;  /* 0xffffffb400147947 */ /* 0x000fea000383ffff */
        .weak           $__internal_0_$__cuda_sm10x_tcgen05_guardrail_trap_col_being_dealloced_not_returned_by_alloc
        .type           $__internal_0_$__cuda_sm10x_tcgen05_guardrail_trap_col_being_dealloced_not_returned_by_alloc,@function
        .size           $__internal_0_$__cuda_sm10x_tcgen05_guardrail_trap_col_being_dealloced_not_returned_by_alloc,($__internal_1_$__cuda_sm10x_tcgen05_guardrail_trap_phase_invalid_during_alloc - $__internal_0_$__cuda_sm10x_tcgen05_guardrail_trap_col_being_dealloced_not_returned_by_alloc)
$__internal_0_$__cuda_sm10x_tcgen05_guardrail_trap_col_being_dealloced_not_returned_by_alloc:
[----:B------:R-:W-:Y:S05]  /*b6d0*/  BPT.TRAP 0x1 ;  /* 0x000000040000795c */ /* 0x000fea0000300000 */
[----:B------:R-:W-:-:S04]  /*b6e0*/  HFMA2 R3, -RZ, RZ, 0, 0 ;  /* 0x00000000ff037431 */ /* 0x000fc800000001ff */
[----:B------:R-:W-:Y:S05]  /*b6f0*/  RET.REL.NODEC R2 `(_ZN7cutlass13device_kernelINS_4gemm6kernel13GemmUniversalIN4cute5tupleIJiiiiEEENS1_10collective13CollectiveMmaINS1_35MainloopSm100TmaUmmaWarpSpecializedILi17ELi2ELi4ENS5_IJNS4_1CILi1EEESB_SB_EEEEENS5_IJNSA_ILi64EEENSA_ILi240EEENSA_ILi16EEEEEENS_6half_tENS5_IJlSB_lEEESI_SJ_NS4_8TiledMMAINS4_8MMA_AtomIJNS4_20SM100_MMA_F16BF16_SSISI_SI_fLi64ELi240ELNS4_4UMMA5MajorE0ELSO_0ELNSN_7ScaleInE0ELSP_0EEEEEENS4_6LayoutISC_NS5_IJNSA_ILi0EEEST_ST_EEEEENS5_IJNS4_10UnderscoreESW_SW_EEEEENS4_13SM90_TMA_LOADENS4_14ComposedLayoutINS4_7SwizzleILi1ELi4ELi3EEENS4_18smem_ptr_flag_bitsILi16EEENSS_INS5_IJNSA_ILi8EEESG_EEENS5_IJSG_SB_EEEEEEEvNS4_8identityESZ_S19_vS1A_EENS_8epilogue10collective18CollectiveEpilogueINS1C_23Sm100TmaWarpSpecializedILi2ELi1ELi120ELb1ELb0EEEJSH_NS5_IJNSS_ISE_SB_EENSS_ISF_SB_EEEEESI_SJ_SI_SJ_NS1C_6fusion15FusionCallbacksIS1G_NS1K_17LinearCombinationISI_fSI_fLNS_15FloatRoundStyleE2EEESH_S1J_JEEENS4_5SM1004TMEM4LOAD26SM100_TMEM_LOAD_16dp256b2xESZ_S19_NS4_17SM75_U32x4_LDSM_NENS4_14SM90_TMA_STOREES19_NS4_17SM90_U32x4_STSM_NENS4_39AutoVectorizingCopyWithAssumedAlignmentILi128EEEEEEvvEEEEvNT_6ParamsE) ;  /* 0xffffff4802407950 */ /* 0x000fea0003c3ffff */
        .weak           $__internal_1_$__cuda_sm10x_tcgen05_guardrail_trap_phase_invalid_during_alloc
        .type           $__internal_1_$__cuda_sm10x_tcgen05_guardrail_trap_phase_invalid_during_alloc,@function
        .size           $__internal_1_$__cuda_sm10x_tcgen05_guardrail_trap_phase_invalid_during_alloc,($__internal_2_$__cuda_sm10x_tcgen05_guardrail_trap_unallocated_columns_being_dealloced - $__internal_1_$__cuda_sm10x_tcgen05_guardrail_trap_phase_invalid_during_alloc)
$__internal_1_$__cuda_sm10x_tcgen05_guardrail_trap_phase_invalid_during_alloc:
[----:B------:R-:W-:Y:S05]  /*b700*/  BPT.TRAP 0x1 ;  /* 0x000000040000795c */ /* 0x000fea0000300000 */
[----:B------:R-:W-:-:S04]  /*b710*/  MOV R3, 0x0 ;  /* 0x0000000000037802 */ /* 0x000fc80000000f00 */
[----:B------:R-:W-:Y:S05]  /*b720*/  RET.REL.NODEC R2 `(_ZN7cutlass13device_kernelINS_4gemm6kernel13GemmUniversalIN4cute5tupleIJiiiiEEENS1_10collective13CollectiveMmaINS1_35MainloopSm100TmaUmmaWarpSpecializedILi17ELi2ELi4ENS5_IJNS4_1CILi1EEESB_SB_EEEEENS5_IJNSA_ILi64EEENSA_ILi240EEENSA_ILi16EEEEEENS_6half_tENS5_IJlSB_lEEESI_SJ_NS4_8TiledMMAINS4_8MMA_AtomIJNS4_20SM100_MMA_F16BF16_SSISI_SI_fLi64ELi240ELNS4_4UMMA5MajorE0ELSO_0ELNSN_7ScaleInE0ELSP_0EEEEEENS4_6LayoutISC_NS5_IJNSA_ILi0EEEST_ST_EEEEENS5_IJNS4_10UnderscoreESW_SW_EEEEENS4_13SM90_TMA_LOADENS4_14ComposedLayoutINS4_7SwizzleILi1ELi4ELi3EEENS4_18smem_ptr_flag_bitsILi16EEENSS_INS5_IJNSA_ILi8EEESG_EEENS5_IJSG_SB_EEEEEEEvNS4_8identityESZ_S19_vS1A_EENS_8epilogue10collective18CollectiveEpilogueINS1C_23Sm100TmaWarpSpecializedILi2ELi1ELi120ELb1ELb0EEEJSH_NS5_IJNSS_ISE_SB_EENSS_ISF_SB_EEEEESI_SJ_SI_SJ_NS1C_6fusion15FusionCallbacksIS1G_NS1K_17LinearCombinationISI_fSI_fLNS_15FloatRoundStyleE2EEESH_S1J_JEEENS4_5SM1004TMEM4LOAD26SM100_TMEM_LOAD_16dp256b2xESZ_S19_NS4_17SM75_U32x4_LDSM_NENS4_14SM90_TMA_STOREES19_NS4_17SM90_U32x4_STSM_NENS4_39AutoVectorizingCopyWithAssumedAlignmentILi128EEEEEEvvEEEEvNT_6ParamsE) ;  /* 0xffffff4802347950 */ /* 0x000fea0003c3ffff */
        .weak           $__internal_2_$__cuda_sm10x_tcgen05_guardrail_trap_unallocated_columns_being_dealloced
        .type           $__internal_2_$__cuda_sm10x_tcgen05_guardrail_trap_unallocated_columns_being_dealloced,@function
        .size           $__internal_2_$__cuda_sm10x_tcgen05_guardrail_trap_unallocated_columns_being_dealloced,(.L_x_192 - $__internal_2_$__cuda_sm10x_tcgen05_guardrail_trap_unallocated_columns_being_dealloced)
$__internal_2_$__cuda_sm10x_tcgen05_guardrail_trap_unallocated_columns_being_dealloced:
[----:B------:R-:W-:Y:S05]  /*b730*/  BPT.TRAP 0x1 ;  /* 0x000000040000795c */ /* 0x000fea0000300000 */
[----:B------:R-:W-:-:S04]  /*b740*/  HFMA2 R3, -RZ, RZ, 0, 0 ;  /* 0x00000000ff037431 */ /* 0x000fc800000001ff */
[----:B------:R-:W-:Y:S05]  /*b750*/  RET.REL.NODEC R2 `(_ZN7cutlass13device_kernelINS_4gemm6kernel13GemmUniversalIN4cute5tupleIJiiiiEEENS1_10collective13CollectiveMmaINS1_35MainloopSm100TmaUmmaWarpSpecializedILi17ELi2ELi4ENS5_IJNS4_1CILi1EEESB_SB_EEEEENS5_IJNSA_ILi64EEENSA_ILi240EEENSA_ILi16EEEEEENS_6half_tENS5_IJlSB_lEEESI_SJ_NS4_8TiledMMAINS4_8MMA_AtomIJNS4_20SM100_MMA_F16BF16_SSISI_SI_fLi64ELi240ELNS4_4UMMA5MajorE0ELSO_0ELNSN_7ScaleInE0ELSP_0EEEEEENS4_6LayoutISC_NS5_IJNSA_ILi0EEEST_ST_EEEEENS5_IJNS4_10UnderscoreESW_SW_EEEEENS4_13SM90_TMA_LOADENS4_14ComposedLayoutINS4_7SwizzleILi1ELi4ELi3EEENS4_18smem_ptr_flag_bitsILi16EEENSS_INS5_IJNSA_ILi8EEESG_EEENS5_IJSG_SB_EEEEEEEvNS4_8identityESZ_S19_vS1A_EENS_8epilogue10collective18CollectiveEpilogueINS1C_23Sm100TmaWarpSpecializedILi2ELi1ELi120ELb1ELb0EEEJSH_NS5_IJNSS_ISE_SB_EENSS_ISF_SB_EEEEESI_SJ_SI_SJ_NS1C_6fusion15FusionCallbacksIS1G_NS1K_17LinearCombinationISI_fSI_fLNS_15FloatRoundStyleE2EEESH_S1J_JEEENS4_5SM1004TMEM4LOAD26SM100_TMEM_LOAD_16dp256b2xESZ_S19_NS4_17SM75_U32x4_LDSM_NENS4_14SM90_TMA_STOREES19_NS4_17SM90_U32x4_STSM_NENS4_39AutoVectorizingCopyWithAssumedAlignmentILi128EEEEEEvvEEEEvNT_6ParamsE) ;  /* 0xffffff4802287950 */ /* 0x000fea0003c3ffff */
.L_x_191:
[----:B------:R-:W-:-:S00]  /*b760*/  BRA `(.L_x_191) ;  /* 0xfffffffc00fc7947 */ /* 0x000fc0000383ffff */
[----:B------:R-:W-:-:S00]  /*b770*/  NOP ;  /* 0x0000000000007918 */ /* 0x000fc00000000000 */
        /* <DEDUP_REMOVED lines=8> */
.L_x_192:


//--------------------- .nv.global.init           --------------------------
	.section	.nv.global.init,"aw",@progbits
.nv.global.init:
	.type		$str$27,@object
	.size		$str$27,($str$28 - $str$27)
$str$27:
        /*0000*/ 	.byte	0x28, 0x61, 0x64, 0x64, 0x72, 0x65, 0x73, 0x73, 0x20, 0x26, 0x20, 0x6d, 0x61, 0x73, 0x6b, 0x29
        /*0010*/ 	.byte	0x20, 0x3d, 0x3d, 0x20, 0x30, 0x00
	.type		$str$28,@object
	.size		$str$28,($str$26 - $str$28)
$str$28:
        /*0016*/ 	.byte	0x2f, 0x74, 0x6d, 0x70, 0x2f, 0x63, 0x75, 0x74, 0x6c, 0x61, 0x73, 0x73, 0x5f, 0x73, 0x77, 0x65
        /*0026*/ 	.byte	0x65, 0x70, 0x5f, 0x73, 0x72, 0x63, 0x2f, 0x69, 0x6e, 0x63, 0x6c, 0x75, 0x64, 0x65, 0x2f, 0x63
        /*0036*/ 	.byte	0x75, 0x74, 0x65, 0x2f, 0x70, 0x6f, 0x69, 0x6e, 0x74, 0x65, 0x72, 0x5f, 0x66, 0x6c, 0x61, 0x67
        /*0046*/ 	.byte	0x67, 0x65, 0x64, 0x2e, 0x68, 0x70, 0x70, 0x00
	.type		$str$26,@object
	.size		$str$26,($str$25 - $str$26)
$str$26:
        /*004e*/ 	.byte	0x2f, 0x74, 0x6d, 0x70, 0x2f, 0x63, 0x75, 0x74, 0x6c, 0x61, 0x73, 0x73, 0x5f, 0x73, 0x77, 0x65
        /*005e*/ 	.byte	0x65, 0x70, 0x5f, 0x73, 0x72, 0x63, 0x2f, 0x69, 0x6e, 0x63, 0x6c, 0x75, 0x64, 0x65, 0x2f, 0x63
        /*006e*/ 	.byte	0x75, 0x74, 0x65, 0x2f, 0x61, 0x74, 0x6f, 0x6d, 0x2f, 0x63, 0x6f, 0x70, 0x79, 0x5f, 0x74, 0x72
        /*007e*/ 	.byte	0x61, 0x69, 0x74, 0x73, 0x5f, 0x73, 0x6d, 0x31, 0x30, 0x30, 0x2e, 0x68, 0x70, 0x70, 0x00
	.type		$str$25,@object
	.size		$str$25,(__unnamed_1 - $str$25)
$str$25:
        /*008d*/ 	.byte	0x28, 0x28, 0x75, 0x69, 0x6e, 0x74, 0x33, 0x32, 0x5f, 0x74, 0x28, 0x74, 0x68, 0x72, 0x65, 0x61
        /*009d*/ 	.byte	0x64, 0x49, 0x64, 0x78, 0x2e, 0x78, 0x29, 0x20, 0x2f, 0x20, 0x33, 0x32, 0x29, 0x20, 0x25, 0x20
        /*00ad*/ 	.byte	0x34, 0x29, 0x20, 0x3d, 0x3d, 0x20, 0x28, 0x28, 0x28, 0x74, 0x6d, 0x65, 0x6d, 0x5f, 0x61, 0x64
        /*00bd*/ 	.byte	0x64, 0x72, 0x20, 0x3e, 0x3e, 0x20, 0x31, 0x36, 0x29, 0x20, 0x2f, 0x20, 0x33, 0x32, 0x29, 0x20
        /*00cd*/ 	.byte	0x25, 0x20, 0x34, 0x29, 0x00
	.type		__unnamed_1,@object
	.size		__unnamed_1,(__unnamed_2 - __unnamed_1)
__unnamed_1:
        /*00d2*/ 	.byte	0x61, 0x75, 0x74, 0x6f, 0x20, 0x63, 0x75, 0x74, 0x65, 0x3a, 0x3a, 0x61, 0x73, 0x5f, 0x70, 0x6f
        /* <DEDUP_REMOVED lines=24> */
        /*0262*/ 	.byte	0x35, 0x33, 0x36, 0x30, 0x3e, 0x3e, 0x3e, 0x3e, 0x5d, 0x00
	.type		__unnamed_2,@object
	.size		__unnamed_2,(.L_2 - __unnamed_2)
__unnamed_2:
        /* <DEDUP_REMOVED lines=42> */
        /*050c*/ 	.byte	0x3e, 0x5d, 0x00
.L_2:


//--------------------- .nv.shared._ZN7cutlass13device_kernelINS_4gemm6kernel13GemmUniversalIN4cute5tupleIJiiiiEEENS1_10collective13CollectiveMmaINS1_35MainloopSm100TmaUmmaWarpSpecializedILi17ELi2ELi4ENS5_IJNS4_1CILi1EEESB_SB_EEEEENS5_IJNSA_ILi64EEENSA_ILi240EEENSA_ILi16EEEEEENS_6half_tENS5_IJlSB_lEEESI_SJ_NS4_8TiledMMAINS4_8MMA_AtomIJNS4_20SM100_MMA_F16BF16_SSISI_SI_fLi64ELi240ELNS4_4UMMA5MajorE0ELSO_0ELNSN_7ScaleInE0ELSP_0EEEEEENS4_6LayoutISC_NS5_IJNSA_ILi0EEEST_ST_EEEEENS5_IJNS4_10UnderscoreESW_SW_EEEEENS4_13SM90_TMA_LOADENS4_14ComposedLayoutINS4_7SwizzleILi1ELi4ELi3EEENS4_18smem_ptr_flag_bitsILi16EEENSS_INS5_IJNSA_ILi8EEESG_EEENS5_IJSG_SB_EEEEEEEvNS4_8identityESZ_S19_vS1A_EENS_8epilogue10collective18CollectiveEpilogueINS1C_23Sm100TmaWarpSpecializedILi2ELi1ELi120ELb1ELb0EEEJSH_NS5_IJNSS_ISE_SB_EENSS_ISF_SB_EEEEESI_SJ_SI_SJ_NS1C_6fusion15FusionCallbacksIS1G_NS1K_17LinearCombinationISI_fSI_fLNS_15FloatRoundStyleE2EEESH_S1J_JEEENS4_5SM1004TMEM4LOAD26SM100_TMEM_LOAD_16dp256b2xESZ_S19_NS4_17SM75_U32x4_LDSM_NENS4_14SM90_TMA_STOREES19_NS4_17SM90_U32x4_STSM_NENS4_39AutoVectorizingCopyWithAssumedAlignmentILi128EEEEEEvvEEEEvNT_6ParamsE --------------------------
	.section	.nv.shared._ZN7cutlass13device_kernelINS_4gemm6kernel13GemmUniversalIN4cute5tupleIJiiiiEEENS1_10collective13CollectiveMmaINS1_35MainloopSm100TmaUmmaWarpSpecializedILi17ELi2ELi4ENS5_IJNS4_1CILi1EEESB_SB_EEEEENS5_IJNSA_ILi64EEENSA_ILi240EEENSA_ILi16EEEEEENS_6half_tENS5_IJlSB_lEEESI_SJ_NS4_8TiledMMAINS4_8MMA_AtomIJNS4_20SM100_MMA_F16BF16_SSISI_SI_fLi64ELi240ELNS4_4UMMA5MajorE0ELSO_0ELNSN_7ScaleInE0ELSP_0EEEEEENS4_6LayoutISC_NS5_IJNSA_ILi0EEEST_ST_EEEEENS5_IJNS4_10UnderscoreESW_SW_EEEEENS4_13SM90_TMA_LOADENS4_14ComposedLayoutINS4_7SwizzleILi1ELi4ELi3EEENS4_18smem_ptr_flag_bitsILi16EEENSS_INS5_IJNSA_ILi8EEESG_EEENS5_IJSG_SB_EEEEEEEvNS4_8identityESZ_S19_vS1A_EENS_8epilogue10collective18CollectiveEpilogueINS1C_23Sm100TmaWarpSpecializedILi2ELi1ELi120ELb1ELb0EEEJSH_NS5_IJNSS_ISE_SB_EENSS_ISF_SB_EEEEESI_SJ_SI_SJ_NS1C_6fusion15FusionCallbacksIS1G_NS1K_17LinearCombinationISI_fSI_fLNS_15FloatRoundStyleE2EEESH_S1J_JEEENS4_5SM1004TMEM4LOAD26SM100_TMEM_LOAD_16dp256b2xESZ_S19_NS4_17SM75_U32x4_LDSM_NENS4_14SM90_TMA_STOREES19_NS4_17SM90_U32x4_STSM_NENS4_39AutoVectorizingCopyWithAssumedAlignmentILi128EEEEEEvvEEEEvNT_6ParamsE,"aw",@nobits
	.sectionflags	@""
	.align	16
	.zero		1024


//--------------------- .nv.shared.reserved.0     --------------------------
	.section	.nv.shared.reserved.0,"aw",@nobits
	.weak		__nv_reservedSMEM_offset_0_alias
	.size		__nv_reservedSMEM_offset_0_alias, 0, 64
	.other		__nv_reservedSMEM_offset_0_alias,@"STO_CUDA_RESERVED_SHARED STV_DEFAULT"
__nv_reservedSMEM_offset_0_alias:
	.zero		0
.nv.shared.reserved.0:
	.zero		64
	.weak		__nv_reservedSMEM_tcgen05_partition
	.type		__nv_reservedSMEM_tcgen05_partition,@object
	.size		__nv_reservedSMEM_tcgen05_partition,(.L_0 - __nv_reservedSMEM_tcgen05_partition)
__nv_reservedSMEM_tcgen05_partition:
	.zero		32
.L_0:


//--------------------- .nv.global                --------------------------
	.section	.nv.global,"aw",@nobits
.nv.global:
	.type		_ZN40_INTERNAL_4384bfe3_4_k_cu_1dd27fb3_114634cute1_E,@object
	.size		_ZN40_INTERNAL_4384bfe3_4_k_cu_1dd27fb3_114634cute1_E,(_ZN40_INTERNAL_4384bfe3_4_k_cu_1dd27fb3_114634cuda3std3__45__cpo6cbeginE - _ZN40_INTERNAL_4384bfe3_4_k_cu_1dd27fb3_114634cute1_E)
_ZN40_INTERNAL_4384bfe3_4_k_cu_1dd27fb3_114634cute1_E:
	.zero		1
	.type		_ZN40_INTERNAL_4384bfe3_4_k_cu_1dd27fb3_114634cuda3std3__45__cpo6cbeginE,@object
	.size		_ZN40_INTERNAL_4384bfe3_4_k_cu_1dd27fb3_114634cuda3std3__45__cpo6cbeginE,(_ZN40_INTERNAL_4384bfe3_4_k_cu_1dd27fb3_114634cuda3std3__48in_placeE - _ZN40_INTERNAL_4384bfe3_4_k_cu_1dd27fb3_114634cuda3std3__45__cpo6cbeginE)
_ZN40_INTERNAL_4384bfe3_4_k_cu_1dd27fb3_114634cuda3std3__45__cpo6cbeginE:
	.zero		1
	.type		_ZN40_INTERNAL_4384bfe3_4_k_cu_1dd27fb3_114634cuda3std3__48in_placeE,@object
	.size		_ZN40_INTERNAL_4384bfe3_4_k_cu_1dd27fb3_114634cuda3std3__48in_placeE,(_ZN40_INTERNAL_4384bfe3_4_k_cu_1dd27fb3_114634cuda3std6ranges3__45__cpo9iter_moveE - _ZN40_INTERNAL_4384bfe3_4_k_cu_1dd27fb3_114634cuda3std3__48in_placeE)
_ZN40_INTERNAL_4384bfe3_4_k_cu_1dd27fb3_114634cuda3std3__48in_placeE:
	.zero		1
	.type		_ZN40_INTERNAL_4384bfe3_4_k_cu_1dd27fb3_114634cuda3std6ranges3__45__cpo9iter_moveE,@object
	.size		_ZN40_INTERNAL_4384bfe3_4_k_cu_1dd27fb3_114634cuda3std6ranges3__45__cpo9iter_moveE,(_ZN40_INTERNAL_4384bfe3_4_k_cu_1dd27fb3_114634cuda3std3__45__cpo5beginE - _ZN40_INTERNAL_4384bfe3_4_k_cu_1dd27fb3_114634cuda3std6ranges3__45__cpo9iter_moveE)
_ZN40_INTERNAL_4384bfe3_4_k_cu_1dd27fb3_114634cuda3std6ranges3__45__cpo9iter_moveE:
	.zero		1
	.type		_ZN40_INTERNAL_4384bfe3_4_k_cu_1dd27fb3_114634cuda3std3__45__cpo5beginE,@object
	.size		_ZN40_INTERNAL_4384bfe3_4_k_cu_1dd27fb3_114634cuda3std3__45__cpo5beginE,(_ZN40_INTERNAL_4384bfe3_4_k_cu_1dd27fb3_114634cuda3std3__442_GLOBAL__N__4384bfe3_4_k_cu_1dd27fb3_114636ignoreE - _ZN40_INTERNAL_4384bfe3_4_k_cu_1dd27fb3_114634cuda3std3__45__cpo5beginE)
_ZN40_INTERNAL_4384bfe3_4_k_cu_1dd27fb3_114634cuda3std3__45__cpo5beginE:
	.zero		1
	.type		_ZN40_INTERNAL_4384bfe3_4_k_cu_1dd27fb3_114634cuda3std3__442_GLOBAL__N__4384bfe3_4_k_cu_1dd27fb3_114636ignoreE,@object
	.size		_ZN40_INTERNAL_4384bfe3_4_k_cu_1dd27fb3_114634cuda3std3__442_GLOBAL__N__4384bfe3_4_k_cu_1dd27fb3_114636ignoreE,(_ZN40_INTERNAL_4384bfe3_4_k_cu_1dd27fb3_114634cute7productE - _ZN40_INTERNAL_4384bfe3_4_k_cu_1dd27fb3_114634cuda3std3__442_GLOBAL__N__4384bfe3_4_k_cu_1dd27fb3_114636ignoreE)
_ZN40_INTERNAL_4384bfe3_4_k_cu_1dd27fb3_114634cuda3std3__442_GLOBAL__N__4384bfe3_4_k_cu_1dd27fb3_114636ignoreE:
	.zero		1
	.type		_ZN40_INTERNAL_4384bfe3_4_k_cu_1dd27fb3_114634cute7productE,@object
	.size		_ZN40_INTERNAL_4384bfe3_4_k_cu_1dd27fb3_114634cute7productE,(_ZN40_INTERNAL_4384bfe3_4_k_cu_1dd27fb3_114634cuda3std3__45__cpo3endE - _ZN40_INTERNAL_4384bfe3_4_k_cu_1dd27fb3_114634cute7productE)
_ZN40_INTERNAL_4384bfe3_4_k_cu_1dd27fb3_114634cute7productE:
	.zero		1
	.type		_ZN40_INTERNAL_4384bfe3_4_k_cu_1dd27fb3_114634cuda3std3__45__cpo3endE,@object
	.size		_ZN40_INTERNAL_4384bfe3_4_k_cu_1dd27fb3_114634cuda3std3__45__cpo3endE,(_ZN40_INTERNAL_4384bfe3_4_k_cu_1dd27fb3_114634cuda3std3__419piecewise_constructE - _ZN40_INTERNAL_4384bfe3_4_k_cu_1dd27fb3_114634cuda3std3__45__cpo3endE)
_ZN40_INTERNAL_4384bfe3_4_k_cu_1dd27fb3_114634cuda3std3__45__cpo3endE:
	.zero		1
	.type		_ZN40_INTERNAL_4384bfe3_4_k_cu_1dd27fb3_114634cuda3std3__419piecewise_constructE,@object
	.size		_ZN40_INTERNAL_4384bfe3_4_k_cu_1dd27fb3_114634cuda3std3__419piecewise_constructE,(_ZN40_INTERNAL_4384bfe3_4_k_cu_1dd27fb3_114634cuda3std3__45__cpo4cendE - _ZN40_INTERNAL_4384bfe3_4_k_cu_1dd27fb3_114634cuda3std3__419piecewise_constructE)
_ZN40_INTERNAL_4384bfe3_4_k_cu_1dd27fb3_114634cuda3std3__419piecewise_constructE:
	.zero		1
	.type		_ZN40_INTERNAL_4384bfe3_4_k_cu_1dd27fb3_114634cuda3std3__45__cpo4cendE,@object
	.size		_ZN40_INTERNAL_4384bfe3_4_k_cu_1dd27fb3_114634cuda3std3__45__cpo4cendE,(_ZN40_INTERNAL_4384bfe3_4_k_cu_1dd27fb3_114634cuda3std6ranges3__45__cpo4swapE - _ZN40_INTERNAL_4384bfe3_4_k_cu_1dd27fb3_114634cuda3std3__45__cpo4cendE)
_ZN40_INTERNAL_4384bfe3_4_k_cu_1dd27fb3_114634cuda3std3__45__cpo4cendE:
	.zero		1
	.type		_ZN40_INTERNAL_4384bfe3_4_k_cu_1dd27fb3_114634cuda3std6ranges3__45__cpo4swapE,@object
	.size		_ZN40_INTERNAL_4384bfe3_4_k_cu_1dd27fb3_114634cuda3std6ranges3__45__cpo4swapE,(.L_10 - _ZN40_INTERNAL_4384bfe3_4_k_cu_1dd27fb3_114634cuda3std6ranges3__45__cpo4swapE)
_ZN40_INTERNAL_4384bfe3_4_k_cu_1dd27fb3_114634cuda3std6ranges3__45__cpo4swapE:
	.zero		1
.L_10:


//--------------------- .nv.constant0._ZN7cutlass13device_kernelINS_4gemm6kernel13GemmUniversalIN4cute5tupleIJiiiiEEENS1_10collective13CollectiveMmaINS1_35MainloopSm100TmaUmmaWarpSpecializedILi17ELi2ELi4ENS5_IJNS4_1CILi1EEESB_SB_EEEEENS5_IJNSA_ILi64EEENSA_ILi240EEENSA_ILi16EEEEEENS_6half_tENS5_IJlSB_lEEESI_SJ_NS4_8TiledMMAINS4_8MMA_AtomIJNS4_20SM100_MMA_F16BF16_SSISI_SI_fLi64ELi240ELNS4_4UMMA5MajorE0ELSO_0ELNSN_7ScaleInE0ELSP_0EEEEEENS4_6LayoutISC_NS5_IJNSA_ILi0EEEST_ST_EEEEENS5_IJNS4_10UnderscoreESW_SW_EEEEENS4_13SM90_TMA_LOADENS4_14ComposedLayoutINS4_7SwizzleILi1ELi4ELi3EEENS4_18smem_ptr_flag_bitsILi16EEENSS_INS5_IJNSA_ILi8EEESG_EEENS5_IJSG_SB_EEEEEEEvNS4_8identityESZ_S19_vS1A_EENS_8epilogue10collective18CollectiveEpilogueINS1C_23Sm100TmaWarpSpecializedILi2ELi1ELi120ELb1ELb0EEEJSH_NS5_IJNSS_ISE_SB_EENSS_ISF_SB_EEEEESI_SJ_SI_SJ_NS1C_6fusion15FusionCallbacksIS1G_NS1K_17LinearCombinationISI_fSI_fLNS_15FloatRoundStyleE2EEESH_S1J_JEEENS4_5SM1004TMEM4LOAD26SM100_TMEM_LOAD_16dp256b2xESZ_S19_NS4_17SM75_U32x4_LDSM_NENS4_14SM90_TMA_STOREES19_NS4_17SM90_U32x4_STSM_NENS4_39AutoVectorizingCopyWithAssumedAlignmentILi128EEEEEEvvEEEEvNT_6ParamsE --------------------------
	.section	.nv.constant0._ZN7cutlass13device_kernelINS_4gemm6kernel13GemmUniversalIN4cute5tupleIJiiiiEEENS1_10collective13CollectiveMmaINS1_35MainloopSm100TmaUmmaWarpSpecializedILi17ELi2ELi4ENS5_IJNS4_1CILi1EEESB_SB_EEEEENS5_IJNSA_ILi64EEENSA_ILi240EEENSA_ILi16EEEEEENS_6half_tENS5_IJlSB_lEEESI_SJ_NS4_8TiledMMAINS4_8MMA_AtomIJNS4_20SM100_MMA_F16BF16_SSISI_SI_fLi64ELi240ELNS4_4UMMA5MajorE0ELSO_0ELNSN_7ScaleInE0ELSP_0EEEEEENS4_6LayoutISC_NS5_IJNSA_ILi0EEEST_ST_EEEEENS5_IJNS4_10UnderscoreESW_SW_EEEEENS4_13SM90_TMA_LOADENS4_14ComposedLayoutINS4_7SwizzleILi1ELi4ELi3EEENS4_18smem_ptr_flag_bitsILi16EEENSS_INS5_IJNSA_ILi8EEESG_EEENS5_IJSG_SB_EEEEEEEvNS4_8identityESZ_S19_vS1A_EENS_8epilogue10collective18CollectiveEpilogueINS1C_23Sm100TmaWarpSpecializedILi2ELi1ELi120ELb1ELb0EEEJSH_NS5_IJNSS_ISE_SB_EENSS_ISF_SB_EEEEESI_SJ_SI_SJ_NS1C_6fusion15FusionCallbacksIS1G_NS1K_17LinearCombinationISI_fSI_fLNS_15FloatRoundStyleE2EEESH_S1J_JEEENS4_5SM1004TMEM4LOAD26SM100_TMEM_LOAD_16dp256b2xESZ_S19_NS4_17SM75_U32x4_LDSM_NENS4_14SM90_TMA_STOREES19_NS4_17SM90_U32x4_STSM_NENS4_39AutoVectorizingCopyWithAssumedAlignmentILi128EEEEEEvvEEEEvNT_6ParamsE,"a",@progbits
	.sectionflags	@""
	.align	4
.nv.constant0._ZN7cutlass13device_kernelINS_4gemm6kernel13GemmUniversalIN4cute5tupleIJiiiiEEENS1_10collective13CollectiveMmaINS1_35MainloopSm100TmaUmmaWarpSpecializedILi17ELi2ELi4ENS5_IJNS4_1CILi1EEESB_SB_EEEEENS5_IJNSA_ILi64EEENSA_ILi240EEENSA_ILi16EEEEEENS_6half_tENS5_IJlSB_lEEESI_SJ_NS4_8TiledMMAINS4_8MMA_AtomIJNS4_20SM100_MMA_F16BF16_SSISI_SI_fLi64ELi240ELNS4_4UMMA5MajorE0ELSO_0ELNSN_7ScaleInE0ELSP_0EEEEEENS4_6LayoutISC_NS5_IJNSA_ILi0EEEST_ST_EEEEENS5_IJNS4_10UnderscoreESW_SW_EEEEENS4_13SM90_TMA_LOADENS4_14ComposedLayoutINS4_7SwizzleILi1ELi4ELi3EEENS4_18smem_ptr_flag_bitsILi16EEENSS_INS5_IJNSA_ILi8EEESG_EEENS5_IJSG_SB_EEEEEEEvNS4_8identityESZ_S19_vS1A_EENS_8epilogue10collective18CollectiveEpilogueINS1C_23Sm100TmaWarpSpecializedILi2ELi1ELi120ELb1ELb0EEEJSH_NS5_IJNSS_ISE_SB_EENSS_ISF_SB_EEEEESI_SJ_SI_SJ_NS1C_6fusion15FusionCallbacksIS1G_NS1K_17LinearCombinationISI_fSI_fLNS_15FloatRoundStyleE2EEESH_S1J_JEEENS4_5SM1004TMEM4LOAD26SM100_TMEM_LOAD_16dp256b2xESZ_S19_NS4_17SM75_U32x4_LDSM_NENS4_14SM90_TMA_STOREES19_NS4_17SM90_U32x4_STSM_NENS4_39AutoVectorizingCopyWithAssumedAlignmentILi128EEEEEEvvEEEEvNT_6ParamsE:
	.zero		2944


//--------------------- SYMBOLS --------------------------

	.type		.nv.reservedSmem.offset0,@object
	.size		.nv.reservedSmem.offset0,0x4
	.type		.nv.reservedSmem.cap,@object
	.size		.nv.reservedSmem.cap,0x4
	.type		__assertfail,@function
